// auto-generated by cutlass_sweep.gemm — config: {"arch": "sm_100", "cluster_m": 2, "cluster_n": 1, "dtype": "int8", "stages": 0, "tile_k": 64, "tile_m": 64, "tile_n": 128}
#include "cutlass/cutlass.h"
#include "cutlass/gemm/collective/collective_builder.hpp"
#include "cutlass/gemm/device/gemm_universal_adapter.h"
#include "cutlass/gemm/kernel/gemm_universal.hpp"
#include "cutlass/epilogue/collective/collective_builder.hpp"

using ElemA = int8_t;
using ElemB = int8_t;
using ElemCD = int8_t;
using Acc  = int32_t;
using TileShape    = cute::Shape<cute::_64, cute::_128, cute::_64>;
using ClusterShape = cute::Shape<cute::_2, cute::_1, cute::_1>;

using CollectiveEpilogue = typename cutlass::epilogue::collective::CollectiveBuilder<
    cutlass::arch::Sm100, cutlass::arch::OpClassTensorOp,
    TileShape, ClusterShape,
    cutlass::epilogue::collective::EpilogueTileAuto,
    Acc, Acc,
    ElemCD, cutlass::layout::RowMajor, 128 / cutlass::sizeof_bits<ElemCD>::value,
    ElemCD, cutlass::layout::RowMajor, 128 / cutlass::sizeof_bits<ElemCD>::value,
    cutlass::epilogue::collective::EpilogueScheduleAuto
  >::CollectiveOp;

using CollectiveMainloop = typename cutlass::gemm::collective::CollectiveBuilder<
    cutlass::arch::Sm100, cutlass::arch::OpClassTensorOp,
    ElemA, cutlass::layout::RowMajor, 128 / cutlass::sizeof_bits<ElemA>::value,
    ElemB, cutlass::layout::ColumnMajor, 128 / cutlass::sizeof_bits<ElemB>::value,
    Acc,
    TileShape, ClusterShape,
    cutlass::gemm::collective::StageCountAutoCarveout<static_cast<int>(sizeof(typename CollectiveEpilogue::SharedStorage))>,
    cutlass::gemm::collective::KernelScheduleAuto
  >::CollectiveOp;

using GemmKernel = cutlass::gemm::kernel::GemmUniversal<
    cute::Shape<int,int,int,int>,
    CollectiveMainloop,
    CollectiveEpilogue
>;
using Gemm = cutlass::gemm::device::GemmUniversalAdapter<GemmKernel>;

// Force the device kernel symbol into the cubin without needing a host main.
auto* _anchor = &cutlass::device_kernel<GemmKernel>;


// ===== COMPILED SASS (sm_100a) =====

	.target	sm_100a

	.elftype	@"ET_EXEC"


//--------------------- .note.nv.tkinfo           --------------------------
	.section	.note.nv.tkinfo,"",@"SHT_NOTE"
	.sectionflags	@"SHF_NOTE_NV_TKINFO"
	.tkinfo
        /*0018*/ 	.word	0x00000002
        /*0030*/ 	.string	""
        /*0030*/ 	.string	"ptxas"
        /*0030*/ 	.string	"Cuda compilation tools, release 13.0, V13.0.88"
        /*0030*/ 	.string	"Build cuda_13.0.r13.0/compiler.36424714_0"
        /*0030*/ 	.string	"-arch sm_100a -m 64 "



//--------------------- .note.nv.cuinfo           --------------------------
	.section	.note.nv.cuinfo,"",@"SHT_NOTE"
	.sectionflags	@"SHF_NOTE_NV_CUINFO"
        /*0018*/ 	.short	0x0002
        /*001a*/ 	.short	0x0064
        /*001c*/ 	.short	0x0082
	.zero		2


//--------------------- .nv.info                  --------------------------
	.section	.nv.info,"",@"SHT_CUDA_INFO"
	.align	4


	//----- nvinfo : EIATTR_REGCOUNT
	.align		4
        /*0000*/ 	.byte	0x04, 0x2f
        /*0002*/ 	.short	(.L_19 - .L_18)
	.align		4
.L_18:
        /*0004*/ 	.word	index@(_ZN7cutlass13device_kernelINS_4gemm6kernel13GemmUniversalIN4cute5tupleIJiiiiEEENS1_10collective13CollectiveMmaINS1_35MainloopSm100TmaUmmaWarpSpecializedILi17ELi2ELi4ENS5_IJNS4_1CILi2EEENSA_ILi1EEESC_EEEEENS5_IJNSA_ILi64EEENSA_ILi128EEESF_EEEaNS5_IJlSC_lEEEaSI_NS4_8TiledMMAINS4_8MMA_AtomIJNS4_15SM100_MMA_S8_SSIaaiLi64ELi128ELNS4_4UMMA5MajorE0ELSN_0ELNSM_8SaturateE0EEEEEENS4_6LayoutINS5_IJSC_SC_SC_EEENS5_IJNSA_ILi0EEEST_ST_EEEEENS5_IJNS4_10UnderscoreESW_SW_EEEEENS4_13SM90_TMA_LOADENS4_14ComposedLayoutINS4_7SwizzleILi2ELi4ELi3EEENS4_18smem_ptr_flag_bitsILi8EEENSR_INS5_IJNSA_ILi8EEESF_EEENS5_IJSF_SC_EEEEEEEvNS4_8identityENS4_23SM90_TMA_LOAD_MULTICASTES19_vS1A_EENS_8epilogue10collective18CollectiveEpilogueINS1D_23Sm100TmaWarpSpecializedILi2ELi2ELi32ELb0ELb0EEEJSH_NS5_IJNSR_ISF_SC_EES1I_EEEaSI_aSI_NS1D_6fusion15FusionCallbacksIS1H_NS1K_17LinearCombinationIaiaiLNS_15FloatRoundStyleE2EEESH_S1J_JEEENS4_5SM1004TMEM4LOAD26SM100_TMEM_LOAD_16dp32b32xESZ_S19_NS4_39AutoVectorizingCopyWithAssumedAlignmentILi128EEENS4_14SM90_TMA_STOREES19_S1V_S1V_EEEvvEEEEvNT_6ParamsE)
        /*0008*/ 	.word	0x0000005a


	//----- nvinfo : EIATTR_FRAME_SIZE
	.align		4
.L_19:
        /*000c*/ 	.byte	0x04, 0x11
        /*000e*/ 	.short	(.L_21 - .L_20)
	.align		4
.L_20:
        /*0010*/ 	.word	index@($__internal_2_$__cuda_sm10x_tcgen05_guardrail_trap_unallocated_columns_being_dealloced)
        /*0014*/ 	.word	0x00000000


	//----- nvinfo : EIATTR_FRAME_SIZE
	.align		4
.L_21:
        /*0018*/ 	.byte	0x04, 0x11
        /*001a*/ 	.short	(.L_23 - .L_22)
	.align		4
.L_22:
        /*001c*/ 	.word	index@($__internal_1_$__cuda_sm10x_tcgen05_guardrail_trap_phase_invalid_during_alloc)
        /*0020*/ 	.word	0x00000000


	//----- nvinfo : EIATTR_FRAME_SIZE
	.align		4
.L_23:
        /*0024*/ 	.byte	0x04, 0x11
        /*0026*/ 	.short	(.L_25 - .L_24)
	.align		4
.L_24:
        /*0028*/ 	.word	index@($__internal_0_$__cuda_sm10x_tcgen05_guardrail_trap_col_being_dealloced_not_returned_by_alloc)
        /*002c*/ 	.word	0x00000000


	//----- nvinfo : EIATTR_FRAME_SIZE
	.align		4
.L_25:
        /*0030*/ 	.byte	0x04, 0x11
        /*0032*/ 	.short	(.L_27 - .L_26)
	.align		4
.L_26:
        /*0034*/ 	.word	index@(_ZN7cutlass13device_kernelINS_4gemm6kernel13GemmUniversalIN4cute5tupleIJiiiiEEENS1_10collective13CollectiveMmaINS1_35MainloopSm100TmaUmmaWarpSpecializedILi17ELi2ELi4ENS5_IJNS4_1CILi2EEENSA_ILi1EEESC_EEEEENS5_IJNSA_ILi64EEENSA_ILi128EEESF_EEEaNS5_IJlSC_lEEEaSI_NS4_8TiledMMAINS4_8MMA_AtomIJNS4_15SM100_MMA_S8_SSIaaiLi64ELi128ELNS4_4UMMA5MajorE0ELSN_0ELNSM_8SaturateE0EEEEEENS4_6LayoutINS5_IJSC_SC_SC_EEENS5_IJNSA_ILi0EEEST_ST_EEEEENS5_IJNS4_10UnderscoreESW_SW_EEEEENS4_13SM90_TMA_LOADENS4_14ComposedLayoutINS4_7SwizzleILi2ELi4ELi3EEENS4_18smem_ptr_flag_bitsILi8EEENSR_INS5_IJNSA_ILi8EEESF_EEENS5_IJSF_SC_EEEEEEEvNS4_8identityENS4_23SM90_TMA_LOAD_MULTICASTES19_vS1A_EENS_8epilogue10collective18CollectiveEpilogueINS1D_23Sm100TmaWarpSpecializedILi2ELi2ELi32ELb0ELb0EEEJSH_NS5_IJNSR_ISF_SC_EES1I_EEEaSI_aSI_NS1D_6fusion15FusionCallbacksIS1H_NS1K_17LinearCombinationIaiaiLNS_15FloatRoundStyleE2EEESH_S1J_JEEENS4_5SM1004TMEM4LOAD26SM100_TMEM_LOAD_16dp32b32xESZ_S19_NS4_39AutoVectorizingCopyWithAssumedAlignmentILi128EEENS4_14SM90_TMA_STOREES19_S1V_S1V_EEEvvEEEEvNT_6ParamsE)
        /*0038*/ 	.word	0x00000000


	//----- nvinfo : EIATTR_MIN_STACK_SIZE
	.align		4
.L_27:
        /*003c*/ 	.byte	0x04, 0x12
        /*003e*/ 	.short	(.L_29 - .L_28)
	.align		4
.L_28:
        /*0040*/ 	.word	index@(_ZN7cutlass13device_kernelINS_4gemm6kernel13GemmUniversalIN4cute5tupleIJiiiiEEENS1_10collective13CollectiveMmaINS1_35MainloopSm100TmaUmmaWarpSpecializedILi17ELi2ELi4ENS5_IJNS4_1CILi2EEENSA_ILi1EEESC_EEEEENS5_IJNSA_ILi64EEENSA_ILi128EEESF_EEEaNS5_IJlSC_lEEEaSI_NS4_8TiledMMAINS4_8MMA_AtomIJNS4_15SM100_MMA_S8_SSIaaiLi64ELi128ELNS4_4UMMA5MajorE0ELSN_0ELNSM_8SaturateE0EEEEEENS4_6LayoutINS5_IJSC_SC_SC_EEENS5_IJNSA_ILi0EEEST_ST_EEEEENS5_IJNS4_10UnderscoreESW_SW_EEEEENS4_13SM90_TMA_LOADENS4_14ComposedLayoutINS4_7SwizzleILi2ELi4ELi3EEENS4_18smem_ptr_flag_bitsILi8EEENSR_INS5_IJNSA_ILi8EEESF_EEENS5_IJSF_SC_EEEEEEEvNS4_8identityENS4_23SM90_TMA_LOAD_MULTICASTES19_vS1A_EENS_8epilogue10collective18CollectiveEpilogueINS1D_23Sm100TmaWarpSpecializedILi2ELi2ELi32ELb0ELb0EEEJSH_NS5_IJNSR_ISF_SC_EES1I_EEEaSI_aSI_NS1D_6fusion15FusionCallbacksIS1H_NS1K_17LinearCombinationIaiaiLNS_15FloatRoundStyleE2EEESH_S1J_JEEENS4_5SM1004TMEM4LOAD26SM100_TMEM_LOAD_16dp32b32xESZ_S19_NS4_39AutoVectorizingCopyWithAssumedAlignmentILi128EEENS4_14SM90_TMA_STOREES19_S1V_S1V_EEEvvEEEEvNT_6ParamsE)
        /*0044*/ 	.word	0x00000000
.L_29:


//--------------------- .nv.compat                --------------------------
	.section	.nv.compat,"",@"SHT_CUDA_COMPAT_INFO"
	.align	4
        /*0000*/ 	.byte	0x02, 0x09, 0x01, 0x00, 0x02, 0x02, 0x03, 0x00, 0x02, 0x05, 0x06, 0x00, 0x03, 0x07, 0x01, 0x01
        /*0010*/ 	.byte	0x02, 0x03, 0x01, 0x00, 0x02, 0x06, 0x01, 0x00, 0x04, 0x0b, 0x08, 0x00, 0x01, 0x00, 0x00, 0x00
        /*0020*/ 	.byte	0x00, 0x00, 0x00, 0x00


//--------------------- .nv.info._ZN7cutlass13device_kernelINS_4gemm6kernel13GemmUniversalIN4cute5tupleIJiiiiEEENS1_10collective13CollectiveMmaINS1_35MainloopSm100TmaUmmaWarpSpecializedILi17ELi2ELi4ENS5_IJNS4_1CILi2EEENSA_ILi1EEESC_EEEEENS5_IJNSA_ILi64EEENSA_ILi128EEESF_EEEaNS5_IJlSC_lEEEaSI_NS4_8TiledMMAINS4_8MMA_AtomIJNS4_15SM100_MMA_S8_SSIaaiLi64ELi128ELNS4_4UMMA5MajorE0ELSN_0ELNSM_8SaturateE0EEEEEENS4_6LayoutINS5_IJSC_SC_SC_EEENS5_IJNSA_ILi0EEEST_ST_EEEEENS5_IJNS4_10UnderscoreESW_SW_EEEEENS4_13SM90_TMA_LOADENS4_14ComposedLayoutINS4_7SwizzleILi2ELi4ELi3EEENS4_18smem_ptr_flag_bitsILi8EEENSR_INS5_IJNSA_ILi8EEESF_EEENS5_IJSF_SC_EEEEEEEvNS4_8identityENS4_23SM90_TMA_LOAD_MULTICASTES19_vS1A_EENS_8epilogue10collective18CollectiveEpilogueINS1D_23Sm100TmaWarpSpecializedILi2ELi2ELi32ELb0ELb0EEEJSH_NS5_IJNSR_ISF_SC_EES1I_EEEaSI_aSI_NS1D_6fusion15FusionCallbacksIS1H_NS1K_17LinearCombinationIaiaiLNS_15FloatRoundStyleE2EEESH_S1J_JEEENS4_5SM1004TMEM4LOAD26SM100_TMEM_LOAD_16dp32b32xESZ_S19_NS4_39AutoVectorizingCopyWithAssumedAlignmentILi128EEENS4_14SM90_TMA_STOREES19_S1V_S1V_EEEvvEEEEvNT_6ParamsE --------------------------
	.section	.nv.info._ZN7cutlass13device_kernelINS_4gemm6kernel13GemmUniversalIN4cute5tupleIJiiiiEEENS1_10collective13CollectiveMmaINS1_35MainloopSm100TmaUmmaWarpSpecializedILi17ELi2ELi4ENS5_IJNS4_1CILi2EEENSA_ILi1EEESC_EEEEENS5_IJNSA_ILi64EEENSA_ILi128EEESF_EEEaNS5_IJlSC_lEEEaSI_NS4_8TiledMMAINS4_8MMA_AtomIJNS4_15SM100_MMA_S8_SSIaaiLi64ELi128ELNS4_4UMMA5MajorE0ELSN_0ELNSM_8SaturateE0EEEEEENS4_6LayoutINS5_IJSC_SC_SC_EEENS5_IJNSA_ILi0EEEST_ST_EEEEENS5_IJNS4_10UnderscoreESW_SW_EEEEENS4_13SM90_TMA_LOADENS4_14ComposedLayoutINS4_7SwizzleILi2ELi4ELi3EEENS4_18smem_ptr_flag_bitsILi8EEENSR_INS5_IJNSA_ILi8EEESF_EEENS5_IJSF_SC_EEEEEEEvNS4_8identityENS4_23SM90_TMA_LOAD_MULTICASTES19_vS1A_EENS_8epilogue10collective18CollectiveEpilogueINS1D_23Sm100TmaWarpSpecializedILi2ELi2ELi32ELb0ELb0EEEJSH_NS5_IJNSR_ISF_SC_EES1I_EEEaSI_aSI_NS1D_6fusion15FusionCallbacksIS1H_NS1K_17LinearCombinationIaiaiLNS_15FloatRoundStyleE2EEESH_S1J_JEEENS4_5SM1004TMEM4LOAD26SM100_TMEM_LOAD_16dp32b32xESZ_S19_NS4_39AutoVectorizingCopyWithAssumedAlignmentILi128EEENS4_14SM90_TMA_STOREES19_S1V_S1V_EEEvvEEEEvNT_6ParamsE,"",@"SHT_CUDA_INFO"
	.sectionflags	@""
	.align	4


	//----- nvinfo : EIATTR_CUDA_API_VERSION
	.align		4
        /*0000*/ 	.byte	0x04, 0x37
        /*0002*/ 	.short	(.L_31 - .L_30)
.L_30:
        /*0004*/ 	.word	0x00000082


	//----- nvinfo : EIATTR_KPARAM_INFO
	.align		4
.L_31:
        /*0008*/ 	.byte	0x04, 0x17
        /*000a*/ 	.short	(.L_33 - .L_32)
.L_32:
        /*000c*/ 	.word	0x00000000
        /*0010*/ 	.short	0x0000
        /*0012*/ 	.short	0x0000
        /*0014*/ 	.byte	0x00, 0xf0, 0x01, 0x20


	//----- nvinfo : EIATTR_AT_ENTRY_FRAGMENTS
	.align		4
.L_33:
        /*0018*/ 	.byte	0x04, 0x4f
        /*001a*/ 	.short	(.L_35 - .L_34)


	//   ....[0]....
.L_34:
        /*001c*/ 	.word	0x00000006


	//----- nvinfo : EIATTR_RESERVED_SMEM_USED
	.align		4
.L_35:
        /*0020*/ 	.byte	0x01, 0x41
	.zero		2


	//----- nvinfo : EIATTR_SPARSE_MMA_MASK
	.align		4
        /*0024*/ 	.byte	0x03, 0x50
        /*0026*/ 	.short	0x0000


	//----- nvinfo : EIATTR_TCGEN05_1CTA_USED
	.align		4
        /*0028*/ 	.byte	0x01, 0x51
	.zero		2


	//----- nvinfo : EIATTR_MAXREG_COUNT
	.align		4
        /*002c*/ 	.byte	0x03, 0x1b
        /*002e*/ 	.short	0x00ff


	//----- nvinfo : EIATTR_NUM_BARRIERS
	.align		4
        /*0030*/ 	.byte	0x02, 0x4c
        /*0032*/ 	.byte	0x07
	.zero		1


	//----- nvinfo : EIATTR_EXTERNS
	.align		4
        /*0034*/ 	.byte	0x04, 0x0f
        /*0036*/ 	.short	(.L_37 - .L_36)


	//   ....[0]....
	.align		4
.L_36:
        /*0038*/ 	.word	index@(__assertfail)


	//----- nvinfo : EIATTR_MERCURY_ISA_VERSION
	.align		4
.L_37:
        /*003c*/ 	.byte	0x03, 0x5f
        /*003e*/ 	.short	0x0101


	//----- nvinfo : EIATTR_INT_WARP_WIDE_INSTR_OFFSETS
	.align		4
        /*0040*/ 	.byte	0x04, 0x31
        /*0042*/ 	.short	(.L_39 - .L_38)


	//   ....[0]....
.L_38:
        /*0044*/ 	.word	0x00004490


	//   ....[1]....
        /*0048*/ 	.word	0x000044c0


	//   ....[2]....
        /*004c*/ 	.word	0x000044e0


	//   ....[3]....
        /*0050*/ 	.word	0x00005090


	//   ....[4]....
        /*0054*/ 	.word	0x00005100


	//   ....[5]....
        /*0058*/ 	.word	0x00005200


	//   ....[6]....
        /*005c*/ 	.word	0x000052b0


	//----- nvinfo : EIATTR_COOP_GROUP_MASK_REGIDS
	.align		4
.L_39:
        /*0060*/ 	.byte	0x04, 0x29
        /*0062*/ 	.short	(.L_41 - .L_40)


	//   ....[0]....
.L_40:
        /*0064*/ 	.word	0xffffffff


	//   ....[1]....
        /*0068*/ 	.word	0xffffffff


	//   ....[2]....
        /*006c*/ 	.word	0xffffffff


	//   ....[3]....
        /*0070*/ 	.word	0xffffffff


	//   ....[4]....
        /*0074*/ 	.word	0xffffffff


	//   ....[5]....
        /*0078*/ 	.word	0xffffffff


	//   ....[6]....
        /*007c*/ 	.word	0xffffffff


	//   ....[7]....
        /*0080*/ 	.word	0xffffffff


	//   ....[8]....
        /*0084*/ 	.word	0xffffffff


	//   ....[9]....
        /*0088*/ 	.word	0xffffffff


	//   ....[10]....
        /*008c*/ 	.word	0xffffffff


	//   ....[11]....
        /*0090*/ 	.word	0xffffffff


	//   ....[12]....
        /*0094*/ 	.word	0xffffffff


	//   ....[13]....
        /*0098*/ 	.word	0xffffffff


	//----- nvinfo : EIATTR_COOP_GROUP_INSTR_OFFSETS
	.align		4
.L_41:
        /*009c*/ 	.byte	0x04, 0x28
        /*009e*/ 	.short	(.L_43 - .L_42)


	//   ....[0]....
.L_42:
        /*00a0*/ 	.word	0x00000080


	//   ....[1]....
        /*00a4*/ 	.word	0x000004f0


	//   ....[2]....
        /*00a8*/ 	.word	0x00000850


	//   ....[3]....
        /*00ac*/ 	.word	0x000009b0


	//   ....[4]....
        /*00b0*/ 	.word	0x00000ab0


	//   ....[5]....
        /*00b4*/ 	.word	0x00000c20


	//   ....[6]....
        /*00b8*/ 	.word	0x00000dc0


	//   ....[7]....
        /*00bc*/ 	.word	0x00000f80


	//   ....[8]....
        /*00c0*/ 	.word	0x00002160


	//   ....[9]....
        /*00c4*/ 	.word	0x00003760


	//   ....[10]....
        /*00c8*/ 	.word	0x00003970


	//   ....[11]....
        /*00cc*/ 	.word	0x000039a0


	//   ....[12]....
        /*00d0*/ 	.word	0x00004370


	//   ....[13]....
        /*00d4*/ 	.word	0x000045a0


	//----- nvinfo : EIATTR_VRC_CTA_INIT_COUNT
	.align		4
.L_43:
        /*00d8*/ 	.byte	0x02, 0x4a
        /*00da*/ 	.byte	0x80
	.zero		1


	//----- nvinfo : EIATTR_SYSCALL_OFFSETS
	.align		4
        /*00dc*/ 	.byte	0x04, 0x46
        /*00de*/ 	.short	(.L_45 - .L_44)


	//   ....[0]....
.L_44:
        /*00e0*/ 	.word	0x00005eb0


	//   ....[1]....
        /*00e4*/ 	.word	0x00005ff0


	//   ....[2]....
        /*00e8*/ 	.word	0x00006820


	//   ....[3]....
        /*00ec*/ 	.word	0x000075c0


	//----- nvinfo : EIATTR_MBARRIER_INSTR_OFFSETS
	.align		4
.L_45:
        /*00f0*/ 	.byte	0x04, 0x39
        /*00f2*/ 	.short	(.L_47 - .L_46)


	//   ....[0]....
.L_46:
        /*00f4*/ 	.word	0x00000610
        /*00f8*/ 	.word	0x000000ff
        /*00fc*/ 	.word	0x00000000
        /*0100*/ 	.short	0x0100
        /*0102*/ 	.byte	0x04
	.zero		1


	//   ....[1]....
        /*0104*/ 	.word	0x00000620
        /*0108*/ 	.word	0x000000ff
        /*010c*/ 	.word	0x00000088
        /*0110*/ 	.short	0x0100
        /*0112*/ 	.byte	0x04
	.zero		1


	//   ....[2]....
        /*0114*/ 	.word	0x00000630
        /*0118*/ 	.word	0x000000ff
        /*011c*/ 	.word	0x00000008
        /*0120*/ 	.short	0x0100
        /*0122*/ 	.byte	0x04
	.zero		1


	//   ....[3]....
        /*0124*/ 	.word	0x00000640
        /*0128*/ 	.word	0x000000ff
        /*012c*/ 	.word	0x00000090
        /*0130*/ 	.short	0x0100
        /*0132*/ 	.byte	0x04
	.zero		1


	//   ....[4]....
        /*0134*/ 	.word	0x00000650
        /*0138*/ 	.word	0x000000ff
        /*013c*/ 	.word	0x00000010
        /*0140*/ 	.short	0x0100
        /*0142*/ 	.byte	0x04
	.zero		1


	//   ....[5]....
        /*0144*/ 	.word	0x00000660
        /*0148*/ 	.word	0x000000ff
        /*014c*/ 	.word	0x00000098
        /*0150*/ 	.short	0x0100
        /*0152*/ 	.byte	0x04
	.zero		1


	//   ....[6]....
        /*0154*/ 	.word	0x00000670
        /*0158*/ 	.word	0x000000ff
        /*015c*/ 	.word	0x00000018
        /*0160*/ 	.short	0x0100
        /*0162*/ 	.byte	0x04
	.zero		1


	//   ....[7]....
        /*0164*/ 	.word	0x00000680
        /*0168*/ 	.word	0x000000ff
        /*016c*/ 	.word	0x000000a0
        /*0170*/ 	.short	0x0100
        /*0172*/ 	.byte	0x04
	.zero		1


	//   ....[8]....
        /*0174*/ 	.word	0x00000690
        /*0178*/ 	.word	0x000000ff
        /*017c*/ 	.word	0x00000020
        /*0180*/ 	.short	0x0100
        /*0182*/ 	.byte	0x04
	.zero		1


	//   ....[9]....
        /*0184*/ 	.word	0x000006a0
        /*0188*/ 	.word	0x000000ff
        /*018c*/ 	.word	0x000000a8
        /*0190*/ 	.short	0x0100
        /*0192*/ 	.byte	0x04
	.zero		1


	//   ....[10]....
        /*0194*/ 	.word	0x000006b0
        /*0198*/ 	.word	0x000000ff
        /*019c*/ 	.word	0x00000028
        /*01a0*/ 	.short	0x0100
        /*01a2*/ 	.byte	0x04
	.zero		1


	//   ....[11]....
        /*01a4*/ 	.word	0x000006c0
        /*01a8*/ 	.word	0x000000ff
        /*01ac*/ 	.word	0x000000b0
        /*01b0*/ 	.short	0x0100
        /*01b2*/ 	.byte	0x04
	.zero		1


	//   ....[12]....
        /*01b4*/ 	.word	0x000006d0
        /*01b8*/ 	.word	0x000000ff
        /*01bc*/ 	.word	0x00000030
        /*01c0*/ 	.short	0x0100
        /*01c2*/ 	.byte	0x04
	.zero		1


	//   ....[13]....
        /*01c4*/ 	.word	0x000006e0
        /*01c8*/ 	.word	0x000000ff
        /*01cc*/ 	.word	0x000000b8
        /*01d0*/ 	.short	0x0100
        /*01d2*/ 	.byte	0x04
	.zero		1


	//   ....[14]....
        /*01d4*/ 	.word	0x000006f0
        /*01d8*/ 	.word	0x000000ff
        /*01dc*/ 	.word	0x00000038
        /*01e0*/ 	.short	0x0100
        /*01e2*/ 	.byte	0x04
	.zero		1


	//   ....[15]....
        /*01e4*/ 	.word	0x00000700
        /*01e8*/ 	.word	0x000000ff
        /*01ec*/ 	.word	0x000000c0
        /*01f0*/ 	.short	0x0100
        /*01f2*/ 	.byte	0x04
	.zero		1


	//   ....[16]....
        /*01f4*/ 	.word	0x00000710
        /*01f8*/ 	.word	0x000000ff
        /*01fc*/ 	.word	0x00000040
        /*0200*/ 	.short	0x0100
        /*0202*/ 	.byte	0x04
	.zero		1


	//   ....[17]....
        /*0204*/ 	.word	0x00000720
        /*0208*/ 	.word	0x000000ff
        /*020c*/ 	.word	0x000000c8
        /*0210*/ 	.short	0x0100
        /*0212*/ 	.byte	0x04
	.zero		1


	//   ....[18]....
        /*0214*/ 	.word	0x00000730
        /*0218*/ 	.word	0x000000ff
        /*021c*/ 	.word	0x00000048
        /*0220*/ 	.short	0x0100
        /*0222*/ 	.byte	0x04
	.zero		1


	//   ....[19]....
        /*0224*/ 	.word	0x00000740
        /*0228*/ 	.word	0x000000ff
        /*022c*/ 	.word	0x000000d0
        /*0230*/ 	.short	0x0100
        /*0232*/ 	.byte	0x04
	.zero		1


	//   ....[20]....
        /*0234*/ 	.word	0x00000750
        /*0238*/ 	.word	0x000000ff
        /*023c*/ 	.word	0x00000050
        /*0240*/ 	.short	0x0100
        /*0242*/ 	.byte	0x04
	.zero		1


	//   ....[21]....
        /*0244*/ 	.word	0x00000760
        /*0248*/ 	.word	0x000000ff
        /*024c*/ 	.word	0x000000d8
        /*0250*/ 	.short	0x0100
        /*0252*/ 	.byte	0x04
	.zero		1


	//   ....[22]....
        /*0254*/ 	.word	0x00000770
        /*0258*/ 	.word	0x000000ff
        /*025c*/ 	.word	0x00000058
        /*0260*/ 	.short	0x0100
        /*0262*/ 	.byte	0x04
	.zero		1


	//   ....[23]....
        /*0264*/ 	.word	0x00000780
        /*0268*/ 	.word	0x000000ff
        /*026c*/ 	.word	0x000000e0
        /*0270*/ 	.short	0x0100
        /*0272*/ 	.byte	0x04
	.zero		1


	//   ....[24]....
        /*0274*/ 	.word	0x00000790
        /*0278*/ 	.word	0x000000ff
        /*027c*/ 	.word	0x00000060
        /*0280*/ 	.short	0x0100
        /*0282*/ 	.byte	0x04
	.zero		1


	//   ....[25]....
        /*0284*/ 	.word	0x000007a0
        /*0288*/ 	.word	0x000000ff
        /*028c*/ 	.word	0x000000e8
        /*0290*/ 	.short	0x0100
        /*0292*/ 	.byte	0x04
	.zero		1


	//   ....[26]....
        /*0294*/ 	.word	0x000007b0
        /*0298*/ 	.word	0x000000ff
        /*029c*/ 	.word	0x00000068
        /*02a0*/ 	.short	0x0100
        /*02a2*/ 	.byte	0x04
	.zero		1


	//   ....[27]....
        /*02a4*/ 	.word	0x000007c0
        /*02a8*/ 	.word	0x000000ff
        /*02ac*/ 	.word	0x000000f0
        /*02b0*/ 	.short	0x0100
        /*02b2*/ 	.byte	0x04
	.zero		1


	//   ....[28]....
        /*02b4*/ 	.word	0x000007d0
        /*02b8*/ 	.word	0x000000ff
        /*02bc*/ 	.word	0x00000070
        /*02c0*/ 	.short	0x0100
        /*02c2*/ 	.byte	0x04
	.zero		1


	//   ....[29]....
        /*02c4*/ 	.word	0x000007e0
        /*02c8*/ 	.word	0x000000ff
        /*02cc*/ 	.word	0x000000f8
        /*02d0*/ 	.short	0x0100
        /*02d2*/ 	.byte	0x04
	.zero		1


	//   ....[30]....
        /*02d4*/ 	.word	0x000007f0
        /*02d8*/ 	.word	0x000000ff
        /*02dc*/ 	.word	0x00000078
        /*02e0*/ 	.short	0x0100
        /*02e2*/ 	.byte	0x04
	.zero		1


	//   ....[31]....
        /*02e4*/ 	.word	0x00000800
        /*02e8*/ 	.word	0x000000ff
        /*02ec*/ 	.word	0x00000100
        /*02f0*/ 	.short	0x0100
        /*02f2*/ 	.byte	0x04
	.zero		1


	//   ....[32]....
        /*02f4*/ 	.word	0x00000810
        /*02f8*/ 	.word	0x000000ff
        /*02fc*/ 	.word	0x00000080
        /*0300*/ 	.short	0x0100
        /*0302*/ 	.byte	0x04
	.zero		1


	//   ....[33]....
        /*0304*/ 	.word	0x00000820
        /*0308*/ 	.word	0x000000ff
        /*030c*/ 	.word	0x00000108
        /*0310*/ 	.short	0x0100
        /*0312*/ 	.byte	0x04
	.zero		1


	//   ....[34]....
        /*0314*/ 	.word	0x00000960
        /*0318*/ 	.word	0x000000ff
        /*031c*/ 	.word	0x00000110
        /*0320*/ 	.short	0x0100
        /*0322*/ 	.byte	0x04
	.zero		1


	//   ....[35]....
        /*0324*/ 	.word	0x00000970
        /*0328*/ 	.word	0x000000ff
        /*032c*/ 	.word	0x00000120
        /*0330*/ 	.short	0x0100
        /*0332*/ 	.byte	0x04
	.zero		1


	//   ....[36]....
        /*0334*/ 	.word	0x00000980
        /*0338*/ 	.word	0x000000ff
        /*033c*/ 	.word	0x00000118
        /*0340*/ 	.short	0x0100
        /*0342*/ 	.byte	0x04
	.zero		1


	//   ....[37]....
        /*0344*/ 	.word	0x00000990
        /*0348*/ 	.word	0x000000ff
        /*034c*/ 	.word	0x00000128
        /*0350*/ 	.short	0x0100
        /*0352*/ 	.byte	0x04
	.zero		1


	//   ....[38]....
        /*0354*/ 	.word	0x00000a80
        /*0358*/ 	.word	0x000000ff
        /*035c*/ 	.word	0x00000130
        /*0360*/ 	.short	0x0100
        /*0362*/ 	.byte	0x06
	.zero		1


	//   ....[39]....
        /*0364*/ 	.word	0x00000a90
        /*0368*/ 	.word	0x000000ff
        /*036c*/ 	.word	0x00000138
        /*0370*/ 	.short	0x0100
        /*0372*/ 	.byte	0x06
	.zero		1


	//   ....[40]....
        /*0374*/ 	.word	0x00000bd0
        /*0378*/ 	.word	0x000000ff
        /*037c*/ 	.word	0x00000140
        /*0380*/ 	.short	0x0100
        /*0382*/ 	.byte	0x06
	.zero		1


	//   ....[41]....
        /*0384*/ 	.word	0x00000be0
        /*0388*/ 	.word	0x000000ff
        /*038c*/ 	.word	0x00000150
        /*0390*/ 	.short	0x0100
        /*0392*/ 	.byte	0x06
	.zero		1


	//   ....[42]....
        /*0394*/ 	.word	0x00000bf0
        /*0398*/ 	.word	0x000000ff
        /*039c*/ 	.word	0x00000148
        /*03a0*/ 	.short	0x0100
        /*03a2*/ 	.byte	0x06
	.zero		1


	//   ....[43]....
        /*03a4*/ 	.word	0x00000c00
        /*03a8*/ 	.word	0x000000ff
        /*03ac*/ 	.word	0x00000158
        /*03b0*/ 	.short	0x0100
        /*03b2*/ 	.byte	0x06
	.zero		1


	//   ....[44]....
        /*03b4*/ 	.word	0x00000d30
        /*03b8*/ 	.word	0x000000ff
        /*03bc*/ 	.word	0x00000160
        /*03c0*/ 	.short	0x0100
        /*03c2*/ 	.byte	0x04
	.zero		1


	//   ....[45]....
        /*03c4*/ 	.word	0x00000d40
        /*03c8*/ 	.word	0x000000ff
        /*03cc*/ 	.word	0x00000180
        /*03d0*/ 	.short	0x0100
        /*03d2*/ 	.byte	0x04
	.zero		1


	//   ....[46]....
        /*03d4*/ 	.word	0x00000d50
        /*03d8*/ 	.word	0x000000ff
        /*03dc*/ 	.word	0x00000168
        /*03e0*/ 	.short	0x0100
        /*03e2*/ 	.byte	0x04
	.zero		1


	//   ....[47]....
        /*03e4*/ 	.word	0x00000d60
        /*03e8*/ 	.word	0x000000ff
        /*03ec*/ 	.word	0x00000188
        /*03f0*/ 	.short	0x0100
        /*03f2*/ 	.byte	0x04
	.zero		1


	//   ....[48]....
        /*03f4*/ 	.word	0x00000d70
        /*03f8*/ 	.word	0x000000ff
        /*03fc*/ 	.word	0x00000170
        /*0400*/ 	.short	0x0100
        /*0402*/ 	.byte	0x04
	.zero		1


	//   ....[49]....
        /*0404*/ 	.word	0x00000d80
        /*0408*/ 	.word	0x000000ff
        /*040c*/ 	.word	0x00000190
        /*0410*/ 	.short	0x0100
        /*0412*/ 	.byte	0x04
	.zero		1


	//   ....[50]....
        /*0414*/ 	.word	0x00000d90
        /*0418*/ 	.word	0x000000ff
        /*041c*/ 	.word	0x00000178
        /*0420*/ 	.short	0x0100
        /*0422*/ 	.byte	0x04
	.zero		1


	//   ....[51]....
        /*0424*/ 	.word	0x00000da0
        /*0428*/ 	.word	0x000000ff
        /*042c*/ 	.word	0x00000198
        /*0430*/ 	.short	0x0100
        /*0432*/ 	.byte	0x04
	.zero		1


	//   ....[52]....
        /*0434*/ 	.word	0x00000e90
        /*0438*/ 	.word	0x000000ff
        /*043c*/ 	.word	0x000001a0
        /*0440*/ 	.short	0x0100
        /*0442*/ 	.byte	0x04
	.zero		1


	//   ....[53]....
        /*0444*/ 	.word	0x00000ea0
        /*0448*/ 	.word	0x000000ff
        /*044c*/ 	.word	0x000001b0
        /*0450*/ 	.short	0x0100
        /*0452*/ 	.byte	0x04
	.zero		1


	//   ....[54]....
        /*0454*/ 	.word	0x00000eb0
        /*0458*/ 	.word	0x000000ff
        /*045c*/ 	.word	0x000001a8
        /*0460*/ 	.short	0x0100
        /*0462*/ 	.byte	0x04
	.zero		1


	//   ....[55]....
        /*0464*/ 	.word	0x00000ec0
        /*0468*/ 	.word	0x000000ff
        /*046c*/ 	.word	0x000001b8
        /*0470*/ 	.short	0x0100
        /*0472*/ 	.byte	0x04
	.zero		1


	//   ....[56]....
        /*0474*/ 	.word	0x000019e0
        /*0478*/ 	.word	0x00000000
        /*047c*/ 	.word	0x000001b0
        /*0480*/ 	.short	0x010a
        /*0482*/ 	.byte	0xff
	.zero		1


	//   ....[57]....
        /*0484*/ 	.word	0x00001a10
        /*0488*/ 	.word	0x00000000
        /*048c*/ 	.word	0x000001a0
        /*0490*/ 	.short	0x0101
        /*0492*/ 	.byte	0xff
	.zero		1


	//   ....[58]....
        /*0494*/ 	.word	0x00001ae0
        /*0498*/ 	.word	0x000000ff
        /*049c*/ 	.word	0x00000088
        /*04a0*/ 	.short	0x010a
        /*04a2*/ 	.byte	0x04
	.zero		1


	//   ....[59]....
        /*04a4*/ 	.word	0x00001b60
        /*04a8*/ 	.word	0x000000ff
        /*04ac*/ 	.word	0x00000088
        /*04b0*/ 	.short	0x010a
        /*04b2*/ 	.byte	0x21
	.zero		1


	//   ....[60]....
        /*04b4*/ 	.word	0x00001cf0
        /*04b8*/ 	.word	0x000000ff
        /*04bc*/ 	.word	0x00000088
        /*04c0*/ 	.short	0x010a
        /*04c2*/ 	.byte	0x08
	.zero		1


	//   ....[61]....
        /*04c4*/ 	.word	0x00001e10
        /*04c8*/ 	.word	0x000000ff
        /*04cc*/ 	.word	0x00000138
        /*04d0*/ 	.short	0x0101
        /*04d2*/ 	.byte	0x06
	.zero		1


	//   ....[62]....
        /*04d4*/ 	.word	0x00001e30
        /*04d8*/ 	.word	0x000000ff
        /*04dc*/ 	.word	0x00000088
        /*04e0*/ 	.short	0x010a
        /*04e2*/ 	.byte	0x04
	.zero		1


	//   ....[63]....
        /*04e4*/ 	.word	0x00001eb0
        /*04e8*/ 	.word	0x000000ff
        /*04ec*/ 	.word	0x00000088
        /*04f0*/ 	.short	0x010a
        /*04f2*/ 	.byte	0x11
	.zero		1


	//   ....[64]....
        /*04f4*/ 	.word	0x000020c0
        /*04f8*/ 	.word	0x000000ff
        /*04fc*/ 	.word	0x00000088
        /*0500*/ 	.short	0x010a
        /*0502*/ 	.byte	0x07
	.zero		1


	//   ....[65]....
        /*0504*/ 	.word	0x00002190
        /*0508*/ 	.word	0x00000003
        /*050c*/ 	.word	0x00000140
        /*0510*/ 	.short	0x010a
        /*0512*/ 	.byte	0xff
	.zero		1


	//   ....[66]....
        /*0514*/ 	.word	0x000022e0
        /*0518*/ 	.word	0x00000000
        /*051c*/ 	.word	0x00000000
        /*0520*/ 	.short	0x0101
        /*0522*/ 	.byte	0xff
	.zero		1


	//   ....[67]....
        /*0524*/ 	.word	0x00002890
        /*0528*/ 	.word	0x000000ff
        /*052c*/ 	.word	0x00000000
        /*0530*/ 	.short	0x010a
        /*0532*/ 	.byte	0x04
	.zero		1


	//   ....[68]....
        /*0534*/ 	.word	0x00002920
        /*0538*/ 	.word	0x000000ff
        /*053c*/ 	.word	0x00000000
        /*0540*/ 	.short	0x010a
        /*0542*/ 	.byte	0x05
	.zero		1


	//   ....[69]....
        /*0544*/ 	.word	0x000029b0
        /*0548*/ 	.word	0x000000ff
        /*054c*/ 	.word	0x00000000
        /*0550*/ 	.short	0x010a
        /*0552*/ 	.byte	0x05
	.zero		1


	//   ....[70]....
        /*0554*/ 	.word	0x00002a40
        /*0558*/ 	.word	0x000000ff
        /*055c*/ 	.word	0x00000000
        /*0560*/ 	.short	0x010a
        /*0562*/ 	.byte	0x05
	.zero		1


	//   ....[71]....
        /*0564*/ 	.word	0x00002ad0
        /*0568*/ 	.word	0x000000ff
        /*056c*/ 	.word	0x00000000
        /*0570*/ 	.short	0x010a
        /*0572*/ 	.byte	0x05
	.zero		1


	//   ....[72]....
        /*0574*/ 	.word	0x00002b60
        /*0578*/ 	.word	0x000000ff
        /*057c*/ 	.word	0x00000000
        /*0580*/ 	.short	0x010a
        /*0582*/ 	.byte	0x05
	.zero		1


	//   ....[73]....
        /*0584*/ 	.word	0x00002bf0
        /*0588*/ 	.word	0x000000ff
        /*058c*/ 	.word	0x00000000
        /*0590*/ 	.short	0x010a
        /*0592*/ 	.byte	0x05
	.zero		1


	//   ....[74]....
        /*0594*/ 	.word	0x00002c80
        /*0598*/ 	.word	0x000000ff
        /*059c*/ 	.word	0x00000000
        /*05a0*/ 	.short	0x010a
        /*05a2*/ 	.byte	0x05
	.zero		1


	//   ....[75]....
        /*05a4*/ 	.word	0x00002d10
        /*05a8*/ 	.word	0x000000ff
        /*05ac*/ 	.word	0x00000000
        /*05b0*/ 	.short	0x010a
        /*05b2*/ 	.byte	0x05
	.zero		1


	//   ....[76]....
        /*05b4*/ 	.word	0x00002da0
        /*05b8*/ 	.word	0x000000ff
        /*05bc*/ 	.word	0x00000000
        /*05c0*/ 	.short	0x010a
        /*05c2*/ 	.byte	0x05
	.zero		1


	//   ....[77]....
        /*05c4*/ 	.word	0x00002e30
        /*05c8*/ 	.word	0x000000ff
        /*05cc*/ 	.word	0x00000000
        /*05d0*/ 	.short	0x010a
        /*05d2*/ 	.byte	0x05
	.zero		1


	//   ....[78]....
        /*05d4*/ 	.word	0x00002ec0
        /*05d8*/ 	.word	0x000000ff
        /*05dc*/ 	.word	0x00000000
        /*05e0*/ 	.short	0x010a
        /*05e2*/ 	.byte	0x05
	.zero		1


	//   ....[79]....
        /*05e4*/ 	.word	0x00002f50
        /*05e8*/ 	.word	0x000000ff
        /*05ec*/ 	.word	0x00000000
        /*05f0*/ 	.short	0x010a
        /*05f2*/ 	.byte	0x05
	.zero		1


	//   ....[80]....
        /*05f4*/ 	.word	0x00002fe0
        /*05f8*/ 	.word	0x000000ff
        /*05fc*/ 	.word	0x00000000
        /*0600*/ 	.short	0x010a
        /*0602*/ 	.byte	0x05
	.zero		1


	//   ....[81]....
        /*0604*/ 	.word	0x00003070
        /*0608*/ 	.word	0x000000ff
        /*060c*/ 	.word	0x00000000
        /*0610*/ 	.short	0x010a
        /*0612*/ 	.byte	0x05
	.zero		1


	//   ....[82]....
        /*0614*/ 	.word	0x00003100
        /*0618*/ 	.word	0x000000ff
        /*061c*/ 	.word	0x00000000
        /*0620*/ 	.short	0x010a
        /*0622*/ 	.byte	0x05
	.zero		1


	//   ....[83]....
        /*0624*/ 	.word	0x000031a0
        /*0628*/ 	.word	0x00000000
        /*062c*/ 	.word	0x00000000
        /*0630*/ 	.short	0x010a
        /*0632*/ 	.byte	0xff
	.zero		1


	//   ....[84]....
        /*0634*/ 	.word	0x000032c0
        /*0638*/ 	.word	0x00000002
        /*063c*/ 	.word	0x000001a0
        /*0640*/ 	.short	0x010a
        /*0642*/ 	.byte	0xff
	.zero		1


	//   ....[85]....
        /*0644*/ 	.word	0x00003330
        /*0648*/ 	.word	0x00000002
        /*064c*/ 	.word	0x00000000
        /*0650*/ 	.short	0x0101
        /*0652*/ 	.byte	0xff
	.zero		1


	//   ....[86]....
        /*0654*/ 	.word	0x00003350
        /*0658*/ 	.word	0x000000ff
        /*065c*/ 	.word	0x00000150
        /*0660*/ 	.short	0x010a
        /*0662*/ 	.byte	0x04
	.zero		1


	//   ....[87]....
        /*0664*/ 	.word	0x00003470
        /*0668*/ 	.word	0x00000002
        /*066c*/ 	.word	0x00000140
        /*0670*/ 	.short	0x010a
        /*0672*/ 	.byte	0xff
	.zero		1


	//   ....[88]....
        /*0674*/ 	.word	0x00003570
        /*0678*/ 	.word	0x00000002
        /*067c*/ 	.word	0x00000000
        /*0680*/ 	.short	0x0101
        /*0682*/ 	.byte	0xff
	.zero		1


	//   ....[89]....
        /*0684*/ 	.word	0x00003600
        /*0688*/ 	.word	0x000000ff
        /*068c*/ 	.word	0x00000150
        /*0690*/ 	.short	0x0106
        /*0692*/ 	.byte	0x04
	.zero		1


	//   ....[90]....
        /*0694*/ 	.word	0x00003620
        /*0698*/ 	.word	0x000000ff
        /*069c*/ 	.word	0x00000150
        /*06a0*/ 	.short	0x010a
        /*06a2*/ 	.byte	0x04
	.zero		1


	//   ....[91]....
        /*06a4*/ 	.word	0x000036b0
        /*06a8*/ 	.word	0x000000ff
        /*06ac*/ 	.word	0x00000150
        /*06b0*/ 	.short	0x0106
        /*06b2*/ 	.byte	0x07
	.zero		1


	//   ....[92]....
        /*06b4*/ 	.word	0x000036f0
        /*06b8*/ 	.word	0x00000000
        /*06bc*/ 	.word	0x00000150
        /*06c0*/ 	.short	0x010a
        /*06c2*/ 	.byte	0xff
	.zero		1


	//   ....[93]....
        /*06c4*/ 	.word	0x00003c00
        /*06c8*/ 	.word	0x00000000
        /*06cc*/ 	.word	0x00000140
        /*06d0*/ 	.short	0x010a
        /*06d2*/ 	.byte	0xff
	.zero		1


	//   ....[94]....
        /*06d4*/ 	.word	0x00003d00
        /*06d8*/ 	.word	0x00000003
        /*06dc*/ 	.word	0x00000000
        /*06e0*/ 	.short	0x0101
        /*06e2*/ 	.byte	0xff
	.zero		1


	//   ....[95]....
        /*06e4*/ 	.word	0x00003d10
        /*06e8*/ 	.word	0x000000ff
        /*06ec*/ 	.word	0x00000000
        /*06f0*/ 	.short	0x010a
        /*06f2*/ 	.byte	0x04
	.zero		1


	//   ....[96]....
        /*06f4*/ 	.word	0x00003d90
        /*06f8*/ 	.word	0x000000ff
        /*06fc*/ 	.word	0x00000180
        /*0700*/ 	.short	0x010a
        /*0702*/ 	.byte	0x17
	.zero		1


	//   ....[97]....
        /*0704*/ 	.word	0x00003e70
        /*0708*/ 	.word	0x000000ff
        /*070c*/ 	.word	0x00000000
        /*0710*/ 	.short	0x010a
        /*0712*/ 	.byte	0x05
	.zero		1


	//   ....[98]....
        /*0714*/ 	.word	0x00003fb0
        /*0718*/ 	.word	0x000000ff
        /*071c*/ 	.word	0x00000000
        /*0720*/ 	.short	0x010a
        /*0722*/ 	.byte	0x04
	.zero		1


	//   ....[99]....
        /*0724*/ 	.word	0x000041a0
        /*0728*/ 	.word	0x000000ff
        /*072c*/ 	.word	0x00000000
        /*0730*/ 	.short	0x010a
        /*0732*/ 	.byte	0x04
	.zero		1


	//   ....[100]....
        /*0734*/ 	.word	0x00004230
        /*0738*/ 	.word	0x000000ff
        /*073c*/ 	.word	0x00000000
        /*0740*/ 	.short	0x010a
        /*0742*/ 	.byte	0x05
	.zero		1


	//   ....[101]....
        /*0744*/ 	.word	0x000042c0
        /*0748*/ 	.word	0x000000ff
        /*074c*/ 	.word	0x00000000
        /*0750*/ 	.short	0x010a
        /*0752*/ 	.byte	0x05
	.zero		1


	//   ....[102]....
        /*0754*/ 	.word	0x00004350
        /*0758*/ 	.word	0x000000ff
        /*075c*/ 	.word	0x00000000
        /*0760*/ 	.short	0x010a
        /*0762*/ 	.byte	0x04
	.zero		1


	//   ....[103]....
        /*0764*/ 	.word	0x00004850
        /*0768*/ 	.word	0x00000008
        /*076c*/ 	.word	0x00000140
        /*0770*/ 	.short	0x010a
        /*0772*/ 	.byte	0xff
	.zero		1


	//   ....[104]....
        /*0774*/ 	.word	0x000049c0
        /*0778*/ 	.word	0x00000000
        /*077c*/ 	.word	0x00000000
        /*0780*/ 	.short	0x0101
        /*0782*/ 	.byte	0xff
	.zero		1


	//   ....[105]....
        /*0784*/ 	.word	0x00004ea0
        /*0788*/ 	.word	0x000000ff
        /*078c*/ 	.word	0x00000138
        /*0790*/ 	.short	0x010a
        /*0792*/ 	.byte	0x15
	.zero		1


	//   ....[106]....
        /*0794*/ 	.word	0x00005030
        /*0798*/ 	.word	0x000000ff
        /*079c*/ 	.word	0x00000120
        /*07a0*/ 	.short	0x010a
        /*07a2*/ 	.byte	0x15
	.zero		1


	//   ....[107]....
        /*07a4*/ 	.word	0x000051a0
        /*07a8*/ 	.word	0x000000ff
        /*07ac*/ 	.word	0x00000110
        /*07b0*/ 	.short	0x010b
        /*07b2*/ 	.byte	0x15
	.zero		1


	//   ....[108]....
        /*07b4*/ 	.word	0x000051c0
        /*07b8*/ 	.word	0x000000ff
        /*07bc*/ 	.word	0x00000000
        /*07c0*/ 	.short	0x0101
        /*07c2*/ 	.byte	0x04
	.zero		1


	//   ....[109]....
        /*07c4*/ 	.word	0x000051d0
        /*07c8*/ 	.word	0x000000ff
        /*07cc*/ 	.word	0x00000128
        /*07d0*/ 	.short	0x010a
        /*07d2*/ 	.byte	0x15
	.zero		1


	//   ....[110]....
        /*07d4*/ 	.word	0x000053c0
        /*07d8*/ 	.word	0x000000ff
        /*07dc*/ 	.word	0x00000118
        /*07e0*/ 	.short	0x010b
        /*07e2*/ 	.byte	0x15
	.zero		1


	//   ....[111]....
        /*07e4*/ 	.word	0x000053d0
        /*07e8*/ 	.word	0x000000ff
        /*07ec*/ 	.word	0x00000000
        /*07f0*/ 	.short	0x0101
        /*07f2*/ 	.byte	0x26
	.zero		1


	//   ....[112]....
        /*07f4*/ 	.word	0x00005400
        /*07f8*/ 	.word	0x000000ff
        /*07fc*/ 	.word	0x00000120
        /*0800*/ 	.short	0x010a
        /*0802*/ 	.byte	0x15
	.zero		1


	//   ....[113]....
        /*0804*/ 	.word	0x00005440
        /*0808*/ 	.word	0x00000000
        /*080c*/ 	.word	0x00000128
        /*0810*/ 	.short	0x010a
        /*0812*/ 	.byte	0xff
	.zero		1


	//   ....[114]....
        /*0814*/ 	.word	0x00005750
        /*0818*/ 	.word	0x00000003
        /*081c*/ 	.word	0x00000140
        /*0820*/ 	.short	0x010a
        /*0822*/ 	.byte	0xff
	.zero		1


	//   ....[115]....
        /*0824*/ 	.word	0x000058d0
        /*0828*/ 	.word	0x00000000
        /*082c*/ 	.word	0x00000000
        /*0830*/ 	.short	0x0101
        /*0832*/ 	.byte	0xff
	.zero		1


	//   ....[116]....
        /*0834*/ 	.word	0x000063e0
        /*0838*/ 	.word	0x00000003
        /*083c*/ 	.word	0x00000110
        /*0840*/ 	.short	0x010a
        /*0842*/ 	.byte	0xff
	.zero		1


	//   ....[117]....
        /*0844*/ 	.word	0x00006420
        /*0848*/ 	.word	0x0000002b
        /*084c*/ 	.word	0x00000160
        /*0850*/ 	.short	0x010a
        /*0852*/ 	.byte	0xff
	.zero		1


	//   ....[118]....
        /*0854*/ 	.word	0x00006560
        /*0858*/ 	.word	0x00000003
        /*085c*/ 	.word	0x00000110
        /*0860*/ 	.short	0x010a
        /*0862*/ 	.byte	0xff
	.zero		1


	//   ....[119]....
        /*0864*/ 	.word	0x00006680
        /*0868*/ 	.word	0x00000000
        /*086c*/ 	.word	0x00000000
        /*0870*/ 	.short	0x0101
        /*0872*/ 	.byte	0xff
	.zero		1


	//   ....[120]....
        /*0874*/ 	.word	0x00006700
        /*0878*/ 	.word	0x0000002b
        /*087c*/ 	.word	0x00000160
        /*0880*/ 	.short	0x010a
        /*0882*/ 	.byte	0xff
	.zero		1


	//   ....[121]....
        /*0884*/ 	.word	0x00007270
        /*0888*/ 	.word	0x00000003
        /*088c*/ 	.word	0x00000110
        /*0890*/ 	.short	0x010a
        /*0892*/ 	.byte	0xff
	.zero		1


	//   ....[122]....
        /*0894*/ 	.word	0x00007320
        /*0898*/ 	.word	0x00000003
        /*089c*/ 	.word	0x00000110
        /*08a0*/ 	.short	0x010a
        /*08a2*/ 	.byte	0xff
	.zero		1


	//   ....[123]....
        /*08a4*/ 	.word	0x00007440
        /*08a8*/ 	.word	0x00000000
        /*08ac*/ 	.word	0x00000000
        /*08b0*/ 	.short	0x0101
        /*08b2*/ 	.byte	0xff
	.zero		1


	//   ....[124]....
        /*08b4*/ 	.word	0x00007850
        /*08b8*/ 	.word	0x000000ff
        /*08bc*/ 	.word	0x00000000
        /*08c0*/ 	.short	0x0101
        /*08c2*/ 	.byte	0x04
	.zero		1


	//   ....[125]....
        /*08c4*/ 	.word	0x00008150
        /*08c8*/ 	.word	0x00000000
        /*08cc*/ 	.word	0x000001b0
        /*08d0*/ 	.short	0x010a
        /*08d2*/ 	.byte	0xff
	.zero		1


	//   ....[126]....
        /*08d4*/ 	.word	0x000081b0
        /*08d8*/ 	.word	0x00000000
        /*08dc*/ 	.word	0x00000088
        /*08e0*/ 	.short	0x010a
        /*08e2*/ 	.byte	0xff
	.zero		1


	//   ....[127]....
        /*08e4*/ 	.word	0x00008210
        /*08e8*/ 	.word	0x00000000
        /*08ec*/ 	.word	0x00000088
        /*08f0*/ 	.short	0x010a
        /*08f2*/ 	.byte	0xff
	.zero		1


	//   ....[128]....
        /*08f4*/ 	.word	0x00008260
        /*08f8*/ 	.word	0x00000003
        /*08fc*/ 	.word	0x00000140
        /*0900*/ 	.short	0x010a
        /*0902*/ 	.byte	0xff
	.zero		1


	//   ....[129]....
        /*0904*/ 	.word	0x000082c0
        /*0908*/ 	.word	0x00000000
        /*090c*/ 	.word	0x00000000
        /*0910*/ 	.short	0x010a
        /*0912*/ 	.byte	0xff
	.zero		1


	//   ....[130]....
        /*0914*/ 	.word	0x00008320
        /*0918*/ 	.word	0x00000000
        /*091c*/ 	.word	0x00000000
        /*0920*/ 	.short	0x010a
        /*0922*/ 	.byte	0xff
	.zero		1


	//   ....[131]....
        /*0924*/ 	.word	0x00008380
        /*0928*/ 	.word	0x00000000
        /*092c*/ 	.word	0x00000000
        /*0930*/ 	.short	0x010a
        /*0932*/ 	.byte	0xff
	.zero		1


	//   ....[132]....
        /*0934*/ 	.word	0x000083e0
        /*0938*/ 	.word	0x00000000
        /*093c*/ 	.word	0x00000000
        /*0940*/ 	.short	0x010a
        /*0942*/ 	.byte	0xff
	.zero		1


	//   ....[133]....
        /*0944*/ 	.word	0x00008440
        /*0948*/ 	.word	0x00000000
        /*094c*/ 	.word	0x00000000
        /*0950*/ 	.short	0x010a
        /*0952*/ 	.byte	0xff
	.zero		1


	//   ....[134]....
        /*0954*/ 	.word	0x000084a0
        /*0958*/ 	.word	0x00000000
        /*095c*/ 	.word	0x00000000
        /*0960*/ 	.short	0x010a
        /*0962*/ 	.byte	0xff
	.zero		1


	//   ....[135]....
        /*0964*/ 	.word	0x00008500
        /*0968*/ 	.word	0x00000000
        /*096c*/ 	.word	0x00000000
        /*0970*/ 	.short	0x010a
        /*0972*/ 	.byte	0xff
	.zero		1


	//   ....[136]....
        /*0974*/ 	.word	0x00008560
        /*0978*/ 	.word	0x00000000
        /*097c*/ 	.word	0x00000000
        /*0980*/ 	.short	0x010a
        /*0982*/ 	.byte	0xff
	.zero		1


	//   ....[137]....
        /*0984*/ 	.word	0x000085c0
        /*0988*/ 	.word	0x00000000
        /*098c*/ 	.word	0x00000000
        /*0990*/ 	.short	0x010a
        /*0992*/ 	.byte	0xff
	.zero		1


	//   ....[138]....
        /*0994*/ 	.word	0x00008620
        /*0998*/ 	.word	0x00000000
        /*099c*/ 	.word	0x00000000
        /*09a0*/ 	.short	0x010a
        /*09a2*/ 	.byte	0xff
	.zero		1


	//   ....[139]....
        /*09a4*/ 	.word	0x00008680
        /*09a8*/ 	.word	0x00000000
        /*09ac*/ 	.word	0x00000000
        /*09b0*/ 	.short	0x010a
        /*09b2*/ 	.byte	0xff
	.zero		1


	//   ....[140]....
        /*09b4*/ 	.word	0x000086e0
        /*09b8*/ 	.word	0x00000000
        /*09bc*/ 	.word	0x00000000
        /*09c0*/ 	.short	0x010a
        /*09c2*/ 	.byte	0xff
	.zero		1


	//   ....[141]....
        /*09c4*/ 	.word	0x00008740
        /*09c8*/ 	.word	0x00000000
        /*09cc*/ 	.word	0x00000000
        /*09d0*/ 	.short	0x010a
        /*09d2*/ 	.byte	0xff
	.zero		1


	//   ....[142]....
        /*09d4*/ 	.word	0x000087a0
        /*09d8*/ 	.word	0x00000000
        /*09dc*/ 	.word	0x00000000
        /*09e0*/ 	.short	0x010a
        /*09e2*/ 	.byte	0xff
	.zero		1


	//   ....[143]....
        /*09e4*/ 	.word	0x00008800
        /*09e8*/ 	.word	0x00000000
        /*09ec*/ 	.word	0x00000000
        /*09f0*/ 	.short	0x010a
        /*09f2*/ 	.byte	0xff
	.zero		1


	//   ....[144]....
        /*09f4*/ 	.word	0x00008860
        /*09f8*/ 	.word	0x00000000
        /*09fc*/ 	.word	0x00000000
        /*0a00*/ 	.short	0x010a
        /*0a02*/ 	.byte	0xff
	.zero		1


	//   ....[145]....
        /*0a04*/ 	.word	0x000088b0
        /*0a08*/ 	.word	0x00000002
        /*0a0c*/ 	.word	0x000001a0
        /*0a10*/ 	.short	0x010a
        /*0a12*/ 	.byte	0xff
	.zero		1


	//   ....[146]....
        /*0a14*/ 	.word	0x00008910
        /*0a18*/ 	.word	0x00000002
        /*0a1c*/ 	.word	0x00000150
        /*0a20*/ 	.short	0x010a
        /*0a22*/ 	.byte	0xff
	.zero		1


	//   ....[147]....
        /*0a24*/ 	.word	0x00008960
        /*0a28*/ 	.word	0x00000002
        /*0a2c*/ 	.word	0x00000140
        /*0a30*/ 	.short	0x010a
        /*0a32*/ 	.byte	0xff
	.zero		1


	//   ....[148]....
        /*0a34*/ 	.word	0x000089c0
        /*0a38*/ 	.word	0x00000000
        /*0a3c*/ 	.word	0x00000150
        /*0a40*/ 	.short	0x010a
        /*0a42*/ 	.byte	0xff
	.zero		1


	//   ....[149]....
        /*0a44*/ 	.word	0x00008a10
        /*0a48*/ 	.word	0x00000000
        /*0a4c*/ 	.word	0x00000140
        /*0a50*/ 	.short	0x010a
        /*0a52*/ 	.byte	0xff
	.zero		1


	//   ....[150]....
        /*0a54*/ 	.word	0x00008a70
        /*0a58*/ 	.word	0x00000002
        /*0a5c*/ 	.word	0x00000180
        /*0a60*/ 	.short	0x010a
        /*0a62*/ 	.byte	0xff
	.zero		1


	//   ....[151]....
        /*0a64*/ 	.word	0x00008ad0
        /*0a68*/ 	.word	0x00000000
        /*0a6c*/ 	.word	0x00000000
        /*0a70*/ 	.short	0x010a
        /*0a72*/ 	.byte	0xff
	.zero		1


	//   ....[152]....
        /*0a74*/ 	.word	0x00008b30
        /*0a78*/ 	.word	0x00000000
        /*0a7c*/ 	.word	0x00000000
        /*0a80*/ 	.short	0x010a
        /*0a82*/ 	.byte	0xff
	.zero		1


	//   ....[153]....
        /*0a84*/ 	.word	0x00008b90
        /*0a88*/ 	.word	0x00000000
        /*0a8c*/ 	.word	0x00000000
        /*0a90*/ 	.short	0x010a
        /*0a92*/ 	.byte	0xff
	.zero		1


	//   ....[154]....
        /*0a94*/ 	.word	0x00008bf0
        /*0a98*/ 	.word	0x00000000
        /*0a9c*/ 	.word	0x00000000
        /*0aa0*/ 	.short	0x010a
        /*0aa2*/ 	.byte	0xff
	.zero		1


	//   ....[155]....
        /*0aa4*/ 	.word	0x00008c50
        /*0aa8*/ 	.word	0x00000000
        /*0aac*/ 	.word	0x00000000
        /*0ab0*/ 	.short	0x010a
        /*0ab2*/ 	.byte	0xff
	.zero		1


	//   ....[156]....
        /*0ab4*/ 	.word	0x00008ca0
        /*0ab8*/ 	.word	0x00000008
        /*0abc*/ 	.word	0x00000140
        /*0ac0*/ 	.short	0x010a
        /*0ac2*/ 	.byte	0xff
	.zero		1


	//   ....[157]....
        /*0ac4*/ 	.word	0x00008d00
        /*0ac8*/ 	.word	0x00000000
        /*0acc*/ 	.word	0x00000138
        /*0ad0*/ 	.short	0x010a
        /*0ad2*/ 	.byte	0xff
	.zero		1


	//   ....[158]....
        /*0ad4*/ 	.word	0x00008d60
        /*0ad8*/ 	.word	0x00000000
        /*0adc*/ 	.word	0x00000120
        /*0ae0*/ 	.short	0x010a
        /*0ae2*/ 	.byte	0xff
	.zero		1


	//   ....[159]....
        /*0ae4*/ 	.word	0x00008dc0
        /*0ae8*/ 	.word	0x00000000
        /*0aec*/ 	.word	0x00000128
        /*0af0*/ 	.short	0x010a
        /*0af2*/ 	.byte	0xff
	.zero		1


	//   ....[160]....
        /*0af4*/ 	.word	0x00008e20
        /*0af8*/ 	.word	0x00000000
        /*0afc*/ 	.word	0x00000120
        /*0b00*/ 	.short	0x010a
        /*0b02*/ 	.byte	0xff
	.zero		1


	//   ....[161]....
        /*0b04*/ 	.word	0x00008e70
        /*0b08*/ 	.word	0x00000003
        /*0b0c*/ 	.word	0x00000140
        /*0b10*/ 	.short	0x010a
        /*0b12*/ 	.byte	0xff
	.zero		1


	//   ....[162]....
        /*0b14*/ 	.word	0x00008ec0
        /*0b18*/ 	.word	0x00000003
        /*0b1c*/ 	.word	0x00000110
        /*0b20*/ 	.short	0x010a
        /*0b22*/ 	.byte	0xff
	.zero		1


	//   ....[163]....
        /*0b24*/ 	.word	0x00008f10
        /*0b28*/ 	.word	0x0000002b
        /*0b2c*/ 	.word	0x00000160
        /*0b30*/ 	.short	0x010a
        /*0b32*/ 	.byte	0xff
	.zero		1


	//   ....[164]....
        /*0b34*/ 	.word	0x00008f60
        /*0b38*/ 	.word	0x00000003
        /*0b3c*/ 	.word	0x00000110
        /*0b40*/ 	.short	0x010a
        /*0b42*/ 	.byte	0xff
	.zero		1


	//----- nvinfo : EIATTR_NUM_MBARRIERS
	.align		4
.L_47:
        /*0b44*/ 	.byte	0x03, 0x38
        /*0b46*/ 	.short	0x0038


	//----- nvinfo : EIATTR_EXIT_INSTR_OFFSETS
	.align		4
        /*0b48*/ 	.byte	0x04, 0x1c
        /*0b4a*/ 	.short	(.L_49 - .L_48)


	//   ....[0]....
.L_48:
        /*0b4c*/ 	.word	0x000031d0


	//   ....[1]....
        /*0b50*/ 	.word	0x000036c0


	//   ....[2]....
        /*0b54*/ 	.word	0x00003720


	//   ....[3]....
        /*0b58*/ 	.word	0x000045b0


	//   ....[4]....
        /*0b5c*/ 	.word	0x00005470


	//   ....[5]....
        /*0b60*/ 	.word	0x000054b0


	//   ....[6]....
        /*0b64*/ 	.word	0x00008140


	//----- nvinfo : EIATTR_MAX_THREADS
	.align		4
.L_49:
        /*0b68*/ 	.byte	0x04, 0x05
        /*0b6a*/ 	.short	(.L_51 - .L_50)
.L_50:
        /*0b6c*/ 	.word	0x00000100
        /*0b70*/ 	.word	0x00000001
        /*0b74*/ 	.word	0x00000001


	//----- nvinfo : EIATTR_CRS_STACK_SIZE
	.align		4
.L_51:
        /*0b78*/ 	.byte	0x04, 0x1e
        /*0b7a*/ 	.short	(.L_53 - .L_52)
.L_52:
        /*0b7c*/ 	.word	0x00000000


	//----- nvinfo : EIATTR_CBANK_PARAM_SIZE
	.align		4
.L_53:
        /*0b80*/ 	.byte	0x03, 0x19
        /*0b82*/ 	.short	0x0800


	//----- nvinfo : EIATTR_PARAM_CBANK
	.align		4
        /*0b84*/ 	.byte	0x04, 0x0a
        /*0b86*/ 	.short	(.L_55 - .L_54)
	.align		4
.L_54:
        /*0b88*/ 	.word	index@(.nv.constant0._ZN7cutlass13device_kernelINS_4gemm6kernel13GemmUniversalIN4cute5tupleIJiiiiEEENS1_10collective13CollectiveMmaINS1_35MainloopSm100TmaUmmaWarpSpecializedILi17ELi2ELi4ENS5_IJNS4_1CILi2EEENSA_ILi1EEESC_EEEEENS5_IJNSA_ILi64EEENSA_ILi128EEESF_EEEaNS5_IJlSC_lEEEaSI_NS4_8TiledMMAINS4_8MMA_AtomIJNS4_15SM100_MMA_S8_SSIaaiLi64ELi128ELNS4_4UMMA5MajorE0ELSN_0ELNSM_8SaturateE0EEEEEENS4_6LayoutINS5_IJSC_SC_SC_EEENS5_IJNSA_ILi0EEEST_ST_EEEEENS5_IJNS4_10UnderscoreESW_SW_EEEEENS4_13SM90_TMA_LOADENS4_14ComposedLayoutINS4_7SwizzleILi2ELi4ELi3EEENS4_18smem_ptr_flag_bitsILi8EEENSR_INS5_IJNSA_ILi8EEESF_EEENS5_IJSF_SC_EEEEEEEvNS4_8identityENS4_23SM90_TMA_LOAD_MULTICASTES19_vS1A_EENS_8epilogue10collective18CollectiveEpilogueINS1D_23Sm100TmaWarpSpecializedILi2ELi2ELi32ELb0ELb0EEEJSH_NS5_IJNSR_ISF_SC_EES1I_EEEaSI_aSI_NS1D_6fusion15FusionCallbacksIS1H_NS1K_17LinearCombinationIaiaiLNS_15FloatRoundStyleE2EEESH_S1J_JEEENS4_5SM1004TMEM4LOAD26SM100_TMEM_LOAD_16dp32b32xESZ_S19_NS4_39AutoVectorizingCopyWithAssumedAlignmentILi128EEENS4_14SM90_TMA_STOREES19_S1V_S1V_EEEvvEEEEvNT_6ParamsE)
        /*0b8c*/ 	.short	0x0380
        /*0b8e*/ 	.short	0x0800


	//----- nvinfo : EIATTR_SW_WAR
	.align		4
.L_55:
        /*0b90*/ 	.byte	0x04, 0x36
        /*0b92*/ 	.short	(.L_57 - .L_56)
.L_56:
        /*0b94*/ 	.word	0x00000008
.L_57:


//--------------------- .nv.callgraph             --------------------------
	.section	.nv.callgraph,"",@"SHT_CUDA_CALLGRAPH"
	.align	4
	.sectionentsize	8
	.align		4
        /*0000*/ 	.word	0x00000000
	.align		4
        /*0004*/ 	.word	0xffffffff
	.align		4
        /*0008*/ 	.word	index@(_ZN7cutlass13device_kernelINS_4gemm6kernel13GemmUniversalIN4cute5tupleIJiiiiEEENS1_10collective13CollectiveMmaINS1_35MainloopSm100TmaUmmaWarpSpecializedILi17ELi2ELi4ENS5_IJNS4_1CILi2EEENSA_ILi1EEESC_EEEEENS5_IJNSA_ILi64EEENSA_ILi128EEESF_EEEaNS5_IJlSC_lEEEaSI_NS4_8TiledMMAINS4_8MMA_AtomIJNS4_15SM100_MMA_S8_SSIaaiLi64ELi128ELNS4_4UMMA5MajorE0ELSN_0ELNSM_8SaturateE0EEEEEENS4_6LayoutINS5_IJSC_SC_SC_EEENS5_IJNSA_ILi0EEEST_ST_EEEEENS5_IJNS4_10UnderscoreESW_SW_EEEEENS4_13SM90_TMA_LOADENS4_14ComposedLayoutINS4_7SwizzleILi2ELi4ELi3EEENS4_18smem_ptr_flag_bitsILi8EEENSR_INS5_IJNSA_ILi8EEESF_EEENS5_IJSF_SC_EEEEEEEvNS4_8identityENS4_23SM90_TMA_LOAD_MULTICASTES19_vS1A_EENS_8epilogue10collective18CollectiveEpilogueINS1D_23Sm100TmaWarpSpecializedILi2ELi2ELi32ELb0ELb0EEEJSH_NS5_IJNSR_ISF_SC_EES1I_EEEaSI_aSI_NS1D_6fusion15FusionCallbacksIS1H_NS1K_17LinearCombinationIaiaiLNS_15FloatRoundStyleE2EEESH_S1J_JEEENS4_5SM1004TMEM4LOAD26SM100_TMEM_LOAD_16dp32b32xESZ_S19_NS4_39AutoVectorizingCopyWithAssumedAlignmentILi128EEENS4_14SM90_TMA_STOREES19_S1V_S1V_EEEvvEEEEvNT_6ParamsE)
	.align		4
        /*000c*/ 	.word	index@(__assertfail)
	.align		4
        /*0010*/ 	.word	0x00000000
	.align		4
        /*0014*/ 	.word	0xfffffffe
	.align		4
        /*0018*/ 	.word	0x00000000
	.align		4
        /*001c*/ 	.word	0xfffffffd
	.align		4
        /*0020*/ 	.word	0x00000000
	.align		4
        /*0024*/ 	.word	0xfffffffc


//--------------------- .nv.constant4             --------------------------
	.section	.nv.constant4,"a",@progbits
	.align	8
	.align		8
.nv.constant4:
        /*0000*/ 	.dword	__assertfail
	.align		8
        /*0008*/ 	.dword	__unnamed_1
	.align		8
        /*0010*/ 	.dword	__unnamed_2
	.align		8
        /*0018*/ 	.dword	_ZN40_INTERNAL_a9839370_4_k_cu_4ea337bc_108174cuda3std3__45__cpo5beginE
	.align		8
        /*0020*/ 	.dword	_ZN40_INTERNAL_a9839370_4_k_cu_4ea337bc_108174cuda3std3__45__cpo3endE
	.align		8
        /*0028*/ 	.dword	_ZN40_INTERNAL_a9839370_4_k_cu_4ea337bc_108174cuda3std3__45__cpo6cbeginE
	.align		8
        /*0030*/ 	.dword	_ZN40_INTERNAL_a9839370_4_k_cu_4ea337bc_108174cuda3std3__45__cpo4cendE
	.align		8
        /*0038*/ 	.dword	_ZN40_INTERNAL_a9839370_4_k_cu_4ea337bc_108174cuda3std3__442_GLOBAL__N__a9839370_4_k_cu_4ea337bc_108176ignoreE
	.align		8
        /*0040*/ 	.dword	_ZN40_INTERNAL_a9839370_4_k_cu_4ea337bc_108174cuda3std3__419piecewise_constructE
	.align		8
        /*0048*/ 	.dword	_ZN40_INTERNAL_a9839370_4_k_cu_4ea337bc_108174cuda3std3__48in_placeE
	.align		8
        /*0050*/ 	.dword	_ZN40_INTERNAL_a9839370_4_k_cu_4ea337bc_108174cuda3std6ranges3__45__cpo4swapE
	.align		8
        /*0058*/ 	.dword	_ZN40_INTERNAL_a9839370_4_k_cu_4ea337bc_108174cuda3std6ranges3__45__cpo9iter_moveE
	.align		8
        /*0060*/ 	.dword	_ZN40_INTERNAL_a9839370_4_k_cu_4ea337bc_108174cute7productE
	.align		8
        /*0068*/ 	.dword	_ZN40_INTERNAL_a9839370_4_k_cu_4ea337bc_108174cute1_E
	.align		8
        /*0070*/ 	.dword	$str$25
	.align		8
        /*0078*/ 	.dword	$str$26
	.align		8
        /*0080*/ 	.dword	$str$27
	.align		8
        /*0088*/ 	.dword	$str$28


//--------------------- .text._ZN7cutlass13device_kernelINS_4gemm6kernel13GemmUniversalIN4cute5tupleIJiiiiEEENS1_10collective13CollectiveMmaINS1_35MainloopSm100TmaUmmaWarpSpecializedILi17ELi2ELi4ENS5_IJNS4_1CILi2EEENSA_ILi1EEESC_EEEEENS5_IJNSA_ILi64EEENSA_ILi128EEESF_EEEaNS5_IJlSC_lEEEaSI_NS4_8TiledMMAINS4_8MMA_AtomIJNS4_15SM100_MMA_S8_SSIaaiLi64ELi128ELNS4_4UMMA5MajorE0ELSN_0ELNSM_8SaturateE0EEEEEENS4_6LayoutINS5_IJSC_SC_SC_EEENS5_IJNSA_ILi0EEEST_ST_EEEEENS5_IJNS4_10UnderscoreESW_SW_EEEEENS4_13SM90_TMA_LOADENS4_14ComposedLayoutINS4_7SwizzleILi2ELi4ELi3EEENS4_18smem_ptr_flag_bitsILi8EEENSR_INS5_IJNSA_ILi8EEESF_EEENS5_IJSF_SC_EEEEEEEvNS4_8identityENS4_23SM90_TMA_LOAD_MULTICASTES19_vS1A_EENS_8epilogue10collective18CollectiveEpilogueINS1D_23Sm100TmaWarpSpecializedILi2ELi2ELi32ELb0ELb0EEEJSH_NS5_IJNSR_ISF_SC_EES1I_EEEaSI_aSI_NS1D_6fusion15FusionCallbacksIS1H_NS1K_17LinearCombinationIaiaiLNS_15FloatRoundStyleE2EEESH_S1J_JEEENS4_5SM1004TMEM4LOAD26SM100_TMEM_LOAD_16dp32b32xESZ_S19_NS4_39AutoVectorizingCopyWithAssumedAlignmentILi128EEENS4_14SM90_TMA_STOREES19_S1V_S1V_EEEvvEEEEvNT_6ParamsE --------------------------
	.section	.text._ZN7cutlass13device_kernelINS_4gemm6kernel13GemmUniversalIN4cute5tupleIJiiiiEEENS1_10collective13CollectiveMmaINS1_35MainloopSm100TmaUmmaWarpSpecializedILi17ELi2ELi4ENS5_IJNS4_1CILi2EEENSA_ILi1EEESC_EEEEENS5_IJNSA_ILi64EEENSA_ILi128EEESF_EEEaNS5_IJlSC_lEEEaSI_NS4_8TiledMMAINS4_8MMA_AtomIJNS4_15SM100_MMA_S8_SSIaaiLi64ELi128ELNS4_4UMMA5MajorE0ELSN_0ELNSM_8SaturateE0EEEEEENS4_6LayoutINS5_IJSC_SC_SC_EEENS5_IJNSA_ILi0EEEST_ST_EEEEENS5_IJNS4_10UnderscoreESW_SW_EEEEENS4_13SM90_TMA_LOADENS4_14ComposedLayoutINS4_7SwizzleILi2ELi4ELi3EEENS4_18smem_ptr_flag_bitsILi8EEENSR_INS5_IJNSA_ILi8EEESF_EEENS5_IJSF_SC_EEEEEEEvNS4_8identityENS4_23SM90_TMA_LOAD_MULTICASTES19_vS1A_EENS_8epilogue10collective18CollectiveEpilogueINS1D_23Sm100TmaWarpSpecializedILi2ELi2ELi32ELb0ELb0EEEJSH_NS5_IJNSR_ISF_SC_EES1I_EEEaSI_aSI_NS1D_6fusion15FusionCallbacksIS1H_NS1K_17LinearCombinationIaiaiLNS_15FloatRoundStyleE2EEESH_S1J_JEEENS4_5SM1004TMEM4LOAD26SM100_TMEM_LOAD_16dp32b32xESZ_S19_NS4_39AutoVectorizingCopyWithAssumedAlignmentILi128EEENS4_14SM90_TMA_STOREES19_S1V_S1V_EEEvvEEEEvNT_6ParamsE,"ax",@progbits
	.align	128
.text._ZN7cutlass13device_kernelINS_4gemm6kernel13GemmUniversalIN4cute5tupleIJiiiiEEENS1_10collective13CollectiveMmaINS1_35MainloopSm100TmaUmmaWarpSpecializedILi17ELi2ELi4ENS5_IJNS4_1CILi2EEENSA_ILi1EEESC_EEEEENS5_IJNSA_ILi64EEENSA_ILi128EEESF_EEEaNS5_IJlSC_lEEEaSI_NS4_8TiledMMAINS4_8MMA_AtomIJNS4_15SM100_MMA_S8_SSIaaiLi64ELi128ELNS4_4UMMA5MajorE0ELSN_0ELNSM_8SaturateE0EEEEEENS4_6LayoutINS5_IJSC_SC_SC_EEENS5_IJNSA_ILi0EEEST_ST_EEEEENS5_IJNS4_10UnderscoreESW_SW_EEEEENS4_13SM90_TMA_LOADENS4_14ComposedLayoutINS4_7SwizzleILi2ELi4ELi3EEENS4_18smem_ptr_flag_bitsILi8EEENSR_INS5_IJNSA_ILi8EEESF_EEENS5_IJSF_SC_EEEEEEEvNS4_8identityENS4_23SM90_TMA_LOAD_MULTICASTES19_vS1A_EENS_8epilogue10collective18CollectiveEpilogueINS1D_23Sm100TmaWarpSpecializedILi2ELi2ELi32ELb0ELb0EEEJSH_NS5_IJNSR_ISF_SC_EES1I_EEEaSI_aSI_NS1D_6fusion15FusionCallbacksIS1H_NS1K_17LinearCombinationIaiaiLNS_15FloatRoundStyleE2EEESH_S1J_JEEENS4_5SM1004TMEM4LOAD26SM100_TMEM_LOAD_16dp32b32xESZ_S19_NS4_39AutoVectorizingCopyWithAssumedAlignmentILi128EEENS4_14SM90_TMA_STOREES19_S1V_S1V_EEEvvEEEEvNT_6ParamsE:
        .type           _ZN7cutlass13device_kernelINS_4gemm6kernel13GemmUniversalIN4cute5tupleIJiiiiEEENS1_10collective13CollectiveMmaINS1_35MainloopSm100TmaUmmaWarpSpecializedILi17ELi2ELi4ENS5_IJNS4_1CILi2EEENSA_ILi1EEESC_EEEEENS5_IJNSA_ILi64EEENSA_ILi128EEESF_EEEaNS5_IJlSC_lEEEaSI_NS4_8TiledMMAINS4_8MMA_AtomIJNS4_15SM100_MMA_S8_SSIaaiLi64ELi128ELNS4_4UMMA5MajorE0ELSN_0ELNSM_8SaturateE0EEEEEENS4_6LayoutINS5_IJSC_SC_SC_EEENS5_IJNSA_ILi0EEEST_ST_EEEEENS5_IJNS4_10UnderscoreESW_SW_EEEEENS4_13SM90_TMA_LOADENS4_14ComposedLayoutINS4_7SwizzleILi2ELi4ELi3EEENS4_18smem_ptr_flag_bitsILi8EEENSR_INS5_IJNSA_ILi8EEESF_EEENS5_IJSF_SC_EEEEEEEvNS4_8identityENS4_23SM90_TMA_LOAD_MULTICASTES19_vS1A_EENS_8epilogue10collective18CollectiveEpilogueINS1D_23Sm100TmaWarpSpecializedILi2ELi2ELi32ELb0ELb0EEEJSH_NS5_IJNSR_ISF_SC_EES1I_EEEaSI_aSI_NS1D_6fusion15FusionCallbacksIS1H_NS1K_17LinearCombinationIaiaiLNS_15FloatRoundStyleE2EEESH_S1J_JEEENS4_5SM1004TMEM4LOAD26SM100_TMEM_LOAD_16dp32b32xESZ_S19_NS4_39AutoVectorizingCopyWithAssumedAlignmentILi128EEENS4_14SM90_TMA_STOREES19_S1V_S1V_EEEvvEEEEvNT_6ParamsE,@function
        .size           _ZN7cutlass13device_kernelINS_4gemm6kernel13GemmUniversalIN4cute5tupleIJiiiiEEENS1_10collective13CollectiveMmaINS1_35MainloopSm100TmaUmmaWarpSpecializedILi17ELi2ELi4ENS5_IJNS4_1CILi2EEENSA_ILi1EEESC_EEEEENS5_IJNSA_ILi64EEENSA_ILi128EEESF_EEEaNS5_IJlSC_lEEEaSI_NS4_8TiledMMAINS4_8MMA_AtomIJNS4_15SM100_MMA_S8_SSIaaiLi64ELi128ELNS4_4UMMA5MajorE0ELSN_0ELNSM_8SaturateE0EEEEEENS4_6LayoutINS5_IJSC_SC_SC_EEENS5_IJNSA_ILi0EEEST_ST_EEEEENS5_IJNS4_10UnderscoreESW_SW_EEEEENS4_13SM90_TMA_LOADENS4_14ComposedLayoutINS4_7SwizzleILi2ELi4ELi3EEENS4_18smem_ptr_flag_bitsILi8EEENSR_INS5_IJNSA_ILi8EEESF_EEENS5_IJSF_SC_EEEEEEEvNS4_8identityENS4_23SM90_TMA_LOAD_MULTICASTES19_vS1A_EENS_8epilogue10collective18CollectiveEpilogueINS1D_23Sm100TmaWarpSpecializedILi2ELi2ELi32ELb0ELb0EEEJSH_NS5_IJNSR_ISF_SC_EES1I_EEEaSI_aSI_NS1D_6fusion15FusionCallbacksIS1H_NS1K_17LinearCombinationIaiaiLNS_15FloatRoundStyleE2EEESH_S1J_JEEENS4_5SM1004TMEM4LOAD26SM100_TMEM_LOAD_16dp32b32xESZ_S19_NS4_39AutoVectorizingCopyWithAssumedAlignmentILi128EEENS4_14SM90_TMA_STOREES19_S1V_S1V_EEEvvEEEEvNT_6ParamsE,(.L_x_189 - _ZN7cutlass13device_kernelINS_4gemm6kernel13GemmUniversalIN4cute5tupleIJiiiiEEENS1_10collective13CollectiveMmaINS1_35MainloopSm100TmaUmmaWarpSpecializedILi17ELi2ELi4ENS5_IJNS4_1CILi2EEENSA_ILi1EEESC_EEEEENS5_IJNSA_ILi64EEENSA_ILi128EEESF_EEEaNS5_IJlSC_lEEEaSI_NS4_8TiledMMAINS4_8MMA_AtomIJNS4_15SM100_MMA_S8_SSIaaiLi64ELi128ELNS4_4UMMA5MajorE0ELSN_0ELNSM_8SaturateE0EEEEEENS4_6LayoutINS5_IJSC_SC_SC_EEENS5_IJNSA_ILi0EEEST_ST_EEEEENS5_IJNS4_10UnderscoreESW_SW_EEEEENS4_13SM90_TMA_LOADENS4_14ComposedLayoutINS4_7SwizzleILi2ELi4ELi3EEENS4_18smem_ptr_flag_bitsILi8EEENSR_INS5_IJNSA_ILi8EEESF_EEENS5_IJSF_SC_EEEEEEEvNS4_8identityENS4_23SM90_TMA_LOAD_MULTICASTES19_vS1A_EENS_8epilogue10collective18CollectiveEpilogueINS1D_23Sm100TmaWarpSpecializedILi2ELi2ELi32ELb0ELb0EEEJSH_NS5_IJNSR_ISF_SC_EES1I_EEEaSI_aSI_NS1D_6fusion15FusionCallbacksIS1H_NS1K_17LinearCombinationIaiaiLNS_15FloatRoundStyleE2EEESH_S1J_JEEENS4_5SM1004TMEM4LOAD26SM100_TMEM_LOAD_16dp32b32xESZ_S19_NS4_39AutoVectorizingCopyWithAssumedAlignmentILi128EEENS4_14SM90_TMA_STOREES19_S1V_S1V_EEEvvEEEEvNT_6ParamsE)
        .other          _ZN7cutlass13device_kernelINS_4gemm6kernel13GemmUniversalIN4cute5tupleIJiiiiEEENS1_10collective13CollectiveMmaINS1_35MainloopSm100TmaUmmaWarpSpecializedILi17ELi2ELi4ENS5_IJNS4_1CILi2EEENSA_ILi1EEESC_EEEEENS5_IJNSA_ILi64EEENSA_ILi128EEESF_EEEaNS5_IJlSC_lEEEaSI_NS4_8TiledMMAINS4_8MMA_AtomIJNS4_15SM100_MMA_S8_SSIaaiLi64ELi128ELNS4_4UMMA5MajorE0ELSN_0ELNSM_8SaturateE0EEEEEENS4_6LayoutINS5_IJSC_SC_SC_EEENS5_IJNSA_ILi0EEEST_ST_EEEEENS5_IJNS4_10UnderscoreESW_SW_EEEEENS4_13SM90_TMA_LOADENS4_14ComposedLayoutINS4_7SwizzleILi2ELi4ELi3EEENS4_18smem_ptr_flag_bitsILi8EEENSR_INS5_IJNSA_ILi8EEESF_EEENS5_IJSF_SC_EEEEEEEvNS4_8identityENS4_23SM90_TMA_LOAD_MULTICASTES19_vS1A_EENS_8epilogue10collective18CollectiveEpilogueINS1D_23Sm100TmaWarpSpecializedILi2ELi2ELi32ELb0ELb0EEEJSH_NS5_IJNSR_ISF_SC_EES1I_EEEaSI_aSI_NS1D_6fusion15FusionCallbacksIS1H_NS1K_17LinearCombinationIaiaiLNS_15FloatRoundStyleE2EEESH_S1J_JEEENS4_5SM1004TMEM4LOAD26SM100_TMEM_LOAD_16dp32b32xESZ_S19_NS4_39AutoVectorizingCopyWithAssumedAlignmentILi128EEENS4_14SM90_TMA_STOREES19_S1V_S1V_EEEvvEEEEvNT_6ParamsE,@"STO_CUDA_ENTRY STV_DEFAULT"
_ZN7cutlass13device_kernelINS_4gemm6kernel13GemmUniversalIN4cute5tupleIJiiiiEEENS1_10collective13CollectiveMmaINS1_35MainloopSm100TmaUmmaWarpSpecializedILi17ELi2ELi4ENS5_IJNS4_1CILi2EEENSA_ILi1EEESC_EEEEENS5_IJNSA_ILi64EEENSA_ILi128EEESF_EEEaNS5_IJlSC_lEEEaSI_NS4_8TiledMMAINS4_8MMA_AtomIJNS4_15SM100_MMA_S8_SSIaaiLi64ELi128ELNS4_4UMMA5MajorE0ELSN_0ELNSM_8SaturateE0EEEEEENS4_6LayoutINS5_IJSC_SC_SC_EEENS5_IJNSA_ILi0EEEST_ST_EEEEENS5_IJNS4_10UnderscoreESW_SW_EEEEENS4_13SM90_TMA_LOADENS4_14ComposedLayoutINS4_7SwizzleILi2ELi4ELi3EEENS4_18smem_ptr_flag_bitsILi8EEENSR_INS5_IJNSA_ILi8EEESF_EEENS5_IJSF_SC_EEEEEEEvNS4_8identityENS4_23SM90_TMA_LOAD_MULTICASTES19_vS1A_EENS_8epilogue10collective18CollectiveEpilogueINS1D_23Sm100TmaWarpSpecializedILi2ELi2ELi32ELb0ELb0EEEJSH_NS5_IJNSR_ISF_SC_EES1I_EEEaSI_aSI_NS1D_6fusion15FusionCallbacksIS1H_NS1K_17LinearCombinationIaiaiLNS_15FloatRoundStyleE2EEESH_S1J_JEEENS4_5SM1004TMEM4LOAD26SM100_TMEM_LOAD_16dp32b32xESZ_S19_NS4_39AutoVectorizingCopyWithAssumedAlignmentILi128EEENS4_14SM90_TMA_STOREES19_S1V_S1V_EEEvvEEEEvNT_6ParamsE:
[----:B------:R-:W1:Y:S01]  /*0000*/  LDC R1, c[0x0][0x37c] ;  /* 0x0000df00ff017b82 */ /* 0x000e620000000800 */
[----:B------:R-:W2:Y:S01]  /*0010*/  S2R R84, SR_TID.X ;  /* 0x0000000000547919 */ /* 0x000ea20000002100 */
[----:B------:R-:W3:Y:S01]  /*0020*/  LDCU.64 UR8, c[0x0][0x890] ;  /* 0x00011200ff0877ac */ /* 0x000ee20008000a00 */
[----:B------:R-:W-:Y:S02]  /*0030*/  PRMT R74, RZ, 0x7610, R74 ;  /* 0x00007610ff4a7816 */ /* 0x000fe4000000004a */
[----:B------:R-:W-:Y:S01]  /*0040*/  ELECT P3, URZ, PT ;  /* 0x0000000000ff782f */ /* 0x000fe20003860000 */
[----:B---3--:R-:W-:-:S04]  /*0050*/  UISETP.NE.U32.AND UP0, UPT, UR8, URZ, UPT ;  /* 0x000000ff0800728c */ /* 0x008fc8000bf05070 */
[----:B------:R-:W-:Y:S01]  /*0060*/  UISETP.NE.AND.EX UP0, UPT, UR9, URZ, UPT, UP0 ;  /* 0x000000ff0900728c */ /* 0x000fe2000bf05300 */
[----:B--2---:R-:W-:-:S05]  /*0070*/  SHF.R.U32.HI R75, RZ, 0x5, R84 ;  /* 0x00000005ff4b7819 */ /* 0x004fca0000011654 */
[----:B------:R-:W2:Y:S02]  /*0080*/  SHFL.IDX PT, R0, R75, RZ, 0x1f ;  /* 0x00001fff4b007589 */ /* 0x000ea400000e0000 */
[----:B--2---:R-:W-:Y:S01]  /*0090*/  R2UR UR18, R0 ;  /* 0x00000000001272ca */ /* 0x004fe200000e0000 */
[----:B-1----:R-:W-:-:S14]  /*00a0*/  BRA.U UP0, `(.L_x_0) ;  /* 0x0000000100307547 */ /* 0x002fdc000b800000 */
[----:B------:R-:W1:Y:S02]  /*00b0*/  LDCU.64 UR4, c[0x0][0x888] ;  /* 0x00011100ff0477ac */ /* 0x000e640008000a00 */
[----:B-1----:R-:W-:-:S04]  /*00c0*/  UISETP.NE.U32.AND UP0, UPT, UR4, URZ, UPT ;  /* 0x000000ff0400728c */ /* 0x002fc8000bf05070 */
[----:B------:R-:W-:-:S09]  /*00d0*/  UISETP.NE.AND.EX UP0, UPT, UR5, URZ, UPT, UP0 ;  /* 0x000000ff0500728c */ /* 0x000fd2000bf05300 */
[----:B------:R-:W-:Y:S05]  /*00e0*/  BRA.U !UP0, `(.L_x_1) ;  /* 0x0000000108147547 */ /* 0x000fea000b800000 */
[----:B------:R-:W1:Y:S01]  /*00f0*/  LDC.64 R40, c[0x0][0x888] ;  /* 0x00022200ff287b82 */ /* 0x000e620000000a00 */
[----:B------:R-:W1:Y:S02]  /*0100*/  LDCU.64 UR4, c[0x0][0x358] ;  /* 0x00006b00ff0477ac */ /* 0x000e640008000a00 */
[----:B-1----:R1:W5:Y:S01]  /*0110*/  LDG.E R40, desc[UR4][R40.64] ;  /* 0x0000000428287981 */ /* 0x002362000c1e1900 */
[----:B------:R-:W-:Y:S01]  /*0120*/  HFMA2 R74, -RZ, RZ, 0, 5.9604644775390625e-08 ;  /* 0x00000001ff4a7431 */ /* 0x000fe200000001ff */
[----:B------:R-:W-:Y:S05]  /*0130*/  BRA `(.L_x_0) ;  /* 0x00000000000c7947 */ /* 0x000fea0003800000 */
.L_x_1:
[----:B------:R-:W1:Y:S01]  /*0140*/  LDCU UR4, c[0x0][0x880] ;  /* 0x00011000ff0477ac */ /* 0x000e620008000800 */
[----:B------:R-:W-:Y:S01]  /*0150*/  HFMA2 R74, -RZ, RZ, 0, 5.9604644775390625e-08 ;  /* 0x00000001ff4a7431 */ /* 0x000fe200000001ff */
[----:B-1----:R-:W-:-:S07]  /*0160*/  MOV R40, UR4 ;  /* 0x0000000400287c02 */ /* 0x002fce0008000f00 */
.L_x_0:
[----:B------:R-:W2:Y:S02]  /*0170*/  LDCU.64 UR4, c[0x0][0x8b0] ;  /* 0x00011600ff0477ac */ /* 0x000ea40008000a00 */
[----:B--2---:R-:W-:-:S04]  /*0180*/  UISETP.NE.U32.AND UP0, UPT, UR4, URZ, UPT ;  /* 0x000000ff0400728c */ /* 0x004fc8000bf05070 */
[----:B------:R-:W-:-:S09]  /*0190*/  UISETP.NE.AND.EX UP0, UPT, UR5, URZ, UPT, UP0 ;  /* 0x000000ff0500728c */ /* 0x000fd2000bf05300 */
[----:B------:R-:W-:Y:S05]  /*01a0*/  BRA.U UP0, `(.L_x_2) ;  /* 0x0000000100287547 */ /* 0x000fea000b800000 */
[----:B------:R-:W2:Y:S02]  /*01b0*/  LDCU.64 UR4, c[0x0][0x8a8] ;  /* 0x00011500ff0477ac */ /* 0x000ea40008000a00 */
[----:B--2---:R-:W-:-:S04]  /*01c0*/  UISETP.NE.U32.AND UP0, UPT, UR4, URZ, UPT ;  /* 0x000000ff0400728c */ /* 0x004fc8000bf05070 */
[----:B------:R-:W-:-:S09]  /*01d0*/  UISETP.NE.AND.EX UP0, UPT, UR5, URZ, UPT, UP0 ;  /* 0x000000ff0500728c */ /* 0x000fd2000bf05300 */
[----:B------:R-:W-:Y:S05]  /*01e0*/  BRA.U !UP0, `(.L_x_3) ;  /* 0x0000000108107547 */ /* 0x000fea000b800000 */
[----:B------:R-:W2:Y:S01]  /*01f0*/  LDC.64 R38, c[0x0][0x8a8] ;  /* 0x00022a00ff267b82 */ /* 0x000ea20000000a00 */
[----:B------:R-:W2:Y:S02]  /*0200*/  LDCU.64 UR4, c[0x0][0x358] ;  /* 0x00006b00ff0477ac */ /* 0x000ea40008000a00 */
[----:B--2---:R2:W5:Y:S01]  /*0210*/  LDG.E R38, desc[UR4][R38.64] ;  /* 0x0000000426267981 */ /* 0x004562000c1e1900 */
[----:B------:R-:W-:Y:S05]  /*0220*/  BRA `(.L_x_2) ;  /* 0x0000000000087947 */ /* 0x000fea0003800000 */
.L_x_3:
[----:B------:R-:W2:Y:S02]  /*0230*/  LDCU UR4, c[0x0][0x8a0] ;  /* 0x00011400ff0477ac */ /* 0x000ea40008000800 */
[----:B--2---:R-:W-:Y:S02]  /*0240*/  MOV R38, UR4 ;  /* 0x0000000400267c02 */ /* 0x004fe40008000f00 */
.L_x_2:
[----:B------:R-:W-:Y:S01]  /*0250*/  IMAD.U32 R0, RZ, RZ, UR18 ;  /* 0x00000012ff007e24 */ /* 0x000fe2000f8e00ff */
[----:B------:R-:W-:Y:S04]  /*0260*/  BSSY.RECONVERGENT B0, `(.L_x_4) ;  /* 0x000000c000007945 */ /* 0x000fe80003800200 */
[C---:B------:R-:W-:Y:S02]  /*0270*/  ISETP.NE.OR P1, PT, R0.reuse, 0x1, !P3 ;  /* 0x000000010000780c */ /* 0x040fe40005f25670 */
[----:B------:R-:W-:-:S11]  /*0280*/  ISETP.NE.OR P0, PT, R0, 0x3, !P3 ;  /* 0x000000030000780c */ /* 0x000fd60005f05670 */
[----:B------:R-:W-:Y:S05]  /*0290*/  @P1 BRA `(.L_x_5) ;  /* 0x0000000000201947 */ /* 0x000fea0003800000 */
[----:B------:R-:W3:Y:S02]  /*02a0*/  LDCU.64 UR4, c[0x0][0x348] ;  /* 0x00006900ff0477ac */ /* 0x000ee40008000a00 */
[----:B---3--:R-:W-:Y:S02]  /*02b0*/  UIADD3 UR6, UP1, UPT, UR4, 0x80, URZ ;  /* 0x0000008004067890 */ /* 0x008fe4000ff3e0ff */
[----:B------:R-:W-:Y:S02]  /*02c0*/  UIADD3 UR4, UP0, UPT, UR4, 0x180, URZ ;  /* 0x0000018004047890 */ /* 0x000fe4000ff1e0ff */
[----:B------:R-:W-:Y:S02]  /*02d0*/  UIADD3.X UR7, UPT, UPT, URZ, UR5, URZ, UP1, !UPT ;  /* 0x00000005ff077290 */ /* 0x000fe40008ffe4ff */
[----:B------:R-:W-:-:S07]  /*02e0*/  UIADD3.X UR5, UPT, UPT, URZ, UR5, URZ, UP0, !UPT ;  /* 0x00000005ff057290 */ /* 0x000fce00087fe4ff */
[----:B------:R3:W-:Y:S02]  /*02f0*/  UTMACCTL.PF [UR6] ;  /* 0x00000000060079b9 */ /* 0x0007e40008040000 */
[----:B------:R3:W-:Y:S02]  /*0300*/  UTMACCTL.PF [UR4] ;  /* 0x00000000040079b9 */ /* 0x0007e40008040000 */
[----:B---3--:R-:W-:Y:S01]  /*0310*/  NOP ;  /* 0x0000000000007918 */ /* 0x008fe20000000000 */
.L_x_5:
[----:B------:R-:W-:Y:S05]  /*0320*/  BSYNC.RECONVERGENT B0 ;  /* 0x0000000000007941 */ /* 0x000fea0003800200 */
.L_x_4:
[----:B------:R-:W-:Y:S04]  /*0330*/  BSSY.RECONVERGENT B0, `(.L_x_6) ;  /* 0x000000a000007945 */ /* 0x000fe80003800200 */
        /* <DEDUP_REMOVED lines=9> */
.L_x_7:
[----:B------:R-:W-:Y:S05]  /*03d0*/  BSYNC.RECONVERGENT B0 ;  /* 0x0000000000007941 */ /* 0x000fea0003800200 */
.L_x_6:
[----:B------:R-:W3:Y:S01]  /*03e0*/  LDCU.64 UR4, c[0x0][0x888] ;  /* 0x00011100ff0477ac */ /* 0x000ee20008000a00 */
[----:B------:R-:W-:Y:S02]  /*03f0*/  UISETP.EQ.U32.AND UP2, UPT, UR8, URZ, UPT ;  /* 0x000000ff0800728c */ /* 0x000fe4000bf42070 */
[----:B------:R-:W-:Y:S02]  /*0400*/  UPLOP3.LUT UP3, UPT, UPT, UPT, UPT, 0x80, 0x8 ;  /* 0x000000000008789c */ /* 0x000fe40003f6f070 */
[----:B---3--:R-:W-:-:S04]  /*0410*/  UISETP.NE.U32.AND UP0, UPT, UR4, URZ, UPT ;  /* 0x000000ff0400728c */ /* 0x008fc8000bf05070 */
[----:B------:R-:W-:-:S04]  /*0420*/  UISETP.NE.AND.EX UP1, UPT, UR5, URZ, UPT, UP0 ;  /* 0x000000ff0500728c */ /* 0x000fc8000bf25300 */
[----:B------:R-:W-:-:S04]  /*0430*/  UISETP.EQ.OR.EX UP4, UPT, UR9, URZ, !UP1, UP2 ;  /* 0x000000ff0900728c */ /* 0x000fc8000cf82720 */
[----:B------:R-:W-:-:S06]  /*0440*/  UP2UR UR4, UPR, URZ, 0x10 ;  /* 0x00000010ff047883 */ /* 0x000fcc0008000000 */
[----:B------:R-:W-:Y:S01]  /*0450*/  MOV R77, UR4 ;  /* 0x00000004004d7c02 */ /* 0x000fe20008000f00 */
[----:B------:R-:W-:Y:S06]  /*0460*/  BRA.U !UP4, `(.L_x_8) ;  /* 0x000000010c207547 */ /* 0x000fec000b800000 */
[----:B-----5:R-:W-:Y:S01]  /*0470*/  R2UR UR5, R40 ;  /* 0x00000000280572ca */ /* 0x020fe200000e0000 */
[----:B------:R-:W-:Y:S02]  /*0480*/  UISETP.NE.U32.AND UP2, UPT, UR8, URZ, UPT ;  /* 0x000000ff0800728c */ /* 0x000fe4000bf45070 */
[----:B------:R-:W-:Y:S02]  /*0490*/  USEL UR4, URZ, 0xffffffff, UP1 ;  /* 0xffffffffff047887 */ /* 0x000fe40008800000 */
[----:B------:R-:W-:-:S08]  /*04a0*/  UISETP.NE.AND.EX UP2, UPT, UR9, URZ, UPT, UP2 ;  /* 0x000000ff0900728c */ /* 0x000fd0000bf45320 */
[----:B------:R-:W-:-:S04]  /*04b0*/  UISETP.NE.AND UP0, UPT, UR5, URZ, UPT ;  /* 0x000000ff0500728c */ /* 0x000fc8000bf05270 */
[----:B------:R-:W-:-:S04]  /*04c0*/  @!UP2 USEL UR4, URZ, 0xffffffff, UP0 ;  /* 0xffffffffff04a887 */ /* 0x000fc80008000000 */
[----:B------:R-:W-:-:S04]  /*04d0*/  ULOP3.LUT UR4, UR4, 0x1, URZ, 0xc0, !UPT ;  /* 0x0000000104047892 */ /* 0x000fc8000f8ec0ff */
[----:B------:R-:W-:Y:S02]  /*04e0*/  UISETP.NE.U32.AND UP3, UPT, UR4, 0x1, UPT ;  /* 0x000000010400788c */ /* 0x000fe4000bf65070 */
.L_x_8:
[----:B------:R-:W3:Y:S02]  /*04f0*/  SHFL.IDX PT, R2, R75, RZ, 0x1f ;  /* 0x00001fff4b027589 */ /* 0x000ee400000e0000 */
[----:B---3--:R-:W-:-:S13]  /*0500*/  ISETP.NE.AND P0, PT, R2, RZ, PT ;  /* 0x000000ff0200720c */ /* 0x008fda0003f05270 */
[----:B------:R-:W-:Y:S05]  /*0510*/  @P0 BRA `(.L_x_9) ;  /* 0x0000000000cc0947 */ /* 0x000fea0003800000 */
[----:B------:R-:W-:Y:S01]  /*0520*/  ELECT P0, URZ, PT ;  /* 0x0000000000ff782f */ /* 0x000fe20003800000 */
[----:B------:R-:W-:-:S12]  /*0530*/  BSSY.RECONVERGENT B0, `(.L_x_9) ;  /* 0x0000031000007945 */ /* 0x000fd80003800200 */
[----:B------:R-:W-:Y:S05]  /*0540*/  @!P0 BRA `(.L_x_10) ;  /* 0x0000000000bc8947 */ /* 0x000fea0003800000 */
[----:B------:R-:W3:Y:S01]  /*0550*/  S2UR UR4, SR_CgaCtaId ;  /* 0x00000000000479c3 */ /* 0x000ee20000008800 */
[----:B------:R-:W-:Y:S01]  /*0560*/  UMOV UR5, 0x400 ;  /* 0x0000040000057882 */ /* 0x000fe20000000000 */
[----:B------:R-:W-:Y:S01]  /*0570*/  UMOV UR8, 0x1 ;  /* 0x0000000100087882 */ /* 0x000fe20000000000 */
[----:B------:R-:W-:Y:S01]  /*0580*/  UMOV UR6, 0x2 ;  /* 0x0000000200067882 */ /* 0x000fe20000000000 */
[----:B------:R-:W-:-:S04]  /*0590*/  UIADD3 UR8, UPT, UPT, -UR8, 0x100000, URZ ;  /* 0x0010000008087890 */ /* 0x000fc8000fffe1ff */
[----:B------:R-:W-:Y:S02]  /*05a0*/  USHF.L.U32 UR9, UR8, 0xb, URZ ;  /* 0x0000000b08097899 */ /* 0x000fe400080006ff */
[----:B------:R-:W-:Y:S02]  /*05b0*/  USHF.L.U32 UR8, UR8, 0x1, URZ ;  /* 0x0000000108087899 */ /* 0x000fe400080006ff */
[----:B------:R-:W-:-:S04]  /*05c0*/  UIADD3 UR6, UPT, UPT, -UR6, 0x100000, URZ ;  /* 0x0010000006067890 */ /* 0x000fc8000fffe1ff */
[----:B------:R-:W-:Y:S02]  /*05d0*/  USHF.L.U32 UR7, UR6, 0xb, URZ ;  /* 0x0000000b06077899 */ /* 0x000fe400080006ff */
[----:B------:R-:W-:Y:S02]  /*05e0*/  USHF.L.U32 UR6, UR6, 0x1, URZ ;  /* 0x0000000106067899 */ /* 0x000fe400080006ff */
[----:B---3--:R-:W-:Y:S01]  /*05f0*/  ULEA UR4, UR4, UR5, 0x18 ;  /* 0x0000000504047291 */ /* 0x008fe2000f8ec0ff */
[----:B------:R-:W3:Y:S11]  /*0600*/  FENCE.VIEW.ASYNC.S ;  /* 0x00000000000073c6 */ /* 0x000ef60000000000 */
[----:B---3--:R3:W4:Y:S01]  /*0610*/  SYNCS.EXCH.64 URZ, [UR4], UR8 ;  /* 0x0000000804ff75b2 */ /* 0x0087220008000100 */
[----:B------:R3:W1:Y:S01]  /*0620*/  SYNCS.EXCH.64 URZ, [UR4+0x88], UR6 ;  /* 0x0000880604ff75b2 */ /* 0x0006620008000100 */
        /* <DEDUP_REMOVED lines=31> */
[----:B------:R3:W1:Y:S02]  /*0820*/  SYNCS.EXCH.64 URZ, [UR4+0x108], UR6 ;  /* 0x0001080604ff75b2 */ /* 0x0006640008000100 */
[----:B---34-:R-:W-:Y:S01]  /*0830*/  NOP ;  /* 0x0000000000007918 */ /* 0x018fe20000000000 */
.L_x_10:
[----:B------:R-:W-:Y:S05]  /*0840*/  BSYNC.RECONVERGENT B0 ;  /* 0x0000000000007941 */ /* 0x000fea0003800200 */
.L_x_9:
[----:B------:R-:W3:Y:S01]  /*0850*/  SHFL.IDX PT, R2, R75, RZ, 0x1f ;  /* 0x00001fff4b027589 */ /* 0x000ee200000e0000 */
[----:B------:R-:W-:Y:S01]  /*0860*/  NOP ;  /* 0x0000000000007918 */ /* 0x000fe20000000000 */
[----:B---3--:R-:W-:-:S13]  /*0870*/  ISETP.NE.AND P0, PT, R2, 0x1, PT ;  /* 0x000000010200780c */ /* 0x008fda0003f05270 */
[----:B------:R-:W-:Y:S05]  /*0880*/  @P0 BRA `(.L_x_11) ;  /* 0x0000000000480947 */ /* 0x000fea0003800000 */
        /* <DEDUP_REMOVED lines=9> */
[----:B------:R-:W-:Y:S01]  /*0920*/  USHF.L.U32 UR6, UR6, 0x1, URZ ;  /* 0x0000000106067899 */ /* 0x000fe200080006ff */
[----:B------:R-:W-:Y:S01]  /*0930*/  ELECT P0, URZ, PT ;  /* 0x0000000000ff782f */ /* 0x000fe20003800000 */
[----:B---3--:R-:W-:Y:S01]  /*0940*/  ULEA UR4, UR4, UR5, 0x18 ;  /* 0x0000000504047291 */ /* 0x008fe2000f8ec0ff */
[----:B------:R-:W3:Y:S11]  /*0950*/  FENCE.VIEW.ASYNC.S ;  /* 0x00000000000073c6 */ /* 0x000ef60000000000 */
[----:B---3--:R3:W4:Y:S01]  /*0960*/  SYNCS.EXCH.64 URZ, [UR4+0x110], UR8 ;  /* 0x0001100804ff75b2 */ /* 0x0087220008000100 */
[----:B------:R3:W1:Y:S01]  /*0970*/  SYNCS.EXCH.64 URZ, [UR4+0x120], UR6 ;  /* 0x0001200604ff75b2 */ /* 0x0006620008000100 */
[----:B------:R3:W1:Y:S01]  /*0980*/  SYNCS.EXCH.64 URZ, [UR4+0x118], UR8 ;  /* 0x0001180804ff75b2 */ /* 0x0006620008000100 */
[----:B------:R3:W1:Y:S01]  /*0990*/  SYNCS.EXCH.64 URZ, [UR4+0x128], UR6 ;  /* 0x0001280604ff75b2 */ /* 0x0006620008000100 */
[----:B------:R-:W-:Y:S01]  /*09a0*/  NOP ;  /* 0x0000000000007918 */ /* 0x000fe20000000000 */
.L_x_11:
[----:B------:R-:W2:Y:S01]  /*09b0*/  SHFL.IDX PT, R2, R75, RZ, 0x1f ;  /* 0x00001fff4b027589 */ /* 0x000ea200000e0000 */
[----:B------:R-:W-:Y:S01]  /*09c0*/  NOP ;  /* 0x0000000000007918 */ /* 0x000fe20000000000 */
[----:B--2---:R-:W-:-:S13]  /*09d0*/  ISETP.NE.AND P0, PT, R2, 0x3, PT ;  /* 0x000000030200780c */ /* 0x004fda0003f05270 */
[----:B------:R-:W-:Y:S05]  /*09e0*/  @P0 BRA `(.L_x_12) ;  /* 0x0000000000300947 */ /* 0x000fea0003800000 */
[----:B---3--:R-:W2:Y:S01]  /*09f0*/  S2UR UR4, SR_CgaCtaId ;  /* 0x00000000000479c3 */ /* 0x008ea20000008800 */
[----:B------:R-:W-:Y:S01]  /*0a00*/  UMOV UR6, 0x400 ;  /* 0x0000040000067882 */ /* 0x000fe20000000000 */
[----:B------:R-:W-:Y:S01]  /*0a10*/  UMOV UR5, 0x20 ;  /* 0x0000002000057882 */ /* 0x000fe20000000000 */
[----:B------:R-:W-:Y:S01]  /*0a20*/  ELECT P0, URZ, PT ;  /* 0x0000000000ff782f */ /* 0x000fe20003800000 */
[----:B--2---:R-:W-:Y:S02]  /*0a30*/  ULEA UR6, UR4, UR6, 0x18 ;  /* 0x0000000604067291 */ /* 0x004fe4000f8ec0ff */
[----:B------:R-:W-:-:S04]  /*0a40*/  UIADD3 UR4, UPT, UPT, -UR5, 0x100000, URZ ;  /* 0x0010000005047890 */ /* 0x000fc8000fffe1ff */
[----:B------:R-:W-:Y:S02]  /*0a50*/  USHF.L.U32 UR5, UR4, 0xb, URZ ;  /* 0x0000000b04057899 */ /* 0x000fe400080006ff */
[----:B------:R-:W-:Y:S01]  /*0a60*/  USHF.L.U32 UR4, UR4, 0x1, URZ ;  /* 0x0000000104047899 */ /* 0x000fe200080006ff */
[----:B------:R-:W2:Y:S11]  /*0a70*/  FENCE.VIEW.ASYNC.S ;  /* 0x00000000000073c6 */ /* 0x000eb60000000000 */
[----:B--2---:R2:W3:Y:S01]  /*0a80*/  SYNCS.EXCH.64 URZ, [UR6+0x130], UR4 ;  /* 0x0001300406ff75b2 */ /* 0x0044e20008000100 */
[----:B------:R2:W1:Y:S01]  /*0a90*/  SYNCS.EXCH.64 URZ, [UR6+0x138], UR4 ;  /* 0x0001380406ff75b2 */ /* 0x0004620008000100 */
[----:B------:R-:W-:Y:S01]  /*0aa0*/  NOP ;  /* 0x0000000000007918 */ /* 0x000fe20000000000 */
.L_x_12:
[----:B------:R-:W4:Y:S01]  /*0ab0*/  SHFL.IDX PT, R2, R75, RZ, 0x1f ;  /* 0x00001fff4b027589 */ /* 0x000f2200000e0000 */
[----:B------:R-:W-:Y:S01]  /*0ac0*/  NOP ;  /* 0x0000000000007918 */ /* 0x000fe20000000000 */
[----:B----4-:R-:W-:-:S13]  /*0ad0*/  ISETP.NE.AND P0, PT, R2, 0x4, PT ;  /* 0x000000040200780c */ /* 0x010fda0003f05270 */
[----:B------:R-:W-:Y:S05]  /*0ae0*/  @P0 BRA `(.L_x_13) ;  /* 0x00000000004c0947 */ /* 0x000fea0003800000 */
[----:B--23--:R-:W2:Y:S01]  /*0af0*/  S2UR UR6, SR_CgaCtaId ;  /* 0x00000000000679c3 */ /* 0x00cea20000008800 */
[----:B------:R-:W-:Y:S01]  /*0b00*/  UMOV UR4, 0x1e0 ;  /* 0x000001e000047882 */ /* 0x000fe20000000000 */
[----:B------:R-:W-:Y:S01]  /*0b10*/  UMOV UR5, 0x400 ;  /* 0x0000040000057882 */ /* 0x000fe20000000000 */
[----:B------:R-:W-:Y:S01]  /*0b20*/  USEL UR4, UR4, 0x1a0, UP3 ;  /* 0x000001a004047887 */ /* 0x000fe20009800000 */
[----:B------:R-:W-:Y:S01]  /*0b30*/  UMOV UR8, 0x1 ;  /* 0x0000000100087882 */ /* 0x000fe20000000000 */
[----:B------:R-:W-:Y:S01]  /*0b40*/  ELECT P0, URZ, PT ;  /* 0x0000000000ff782f */ /* 0x000fe20003800000 */
[----:B------:R-:W-:-:S04]  /*0b50*/  UIADD3 UR8, UPT, UPT, -UR8, 0x100000, URZ ;  /* 0x0010000008087890 */ /* 0x000fc8000fffe1ff */
[----:B------:R-:W-:Y:S02]  /*0b60*/  USHF.L.U32 UR9, UR8, 0xb, URZ ;  /* 0x0000000b08097899 */ /* 0x000fe400080006ff */
[----:B------:R-:W-:Y:S02]  /*0b70*/  USHF.L.U32 UR8, UR8, 0x1, URZ ;  /* 0x0000000108087899 */ /* 0x000fe400080006ff */
[----:B--2---:R-:W-:Y:S02]  /*0b80*/  ULEA UR6, UR6, UR5, 0x18 ;  /* 0x0000000506067291 */ /* 0x004fe4000f8ec0ff */
[----:B------:R-:W-:-:S04]  /*0b90*/  UIADD3 UR4, UPT, UPT, -UR4, 0x100000, URZ ;  /* 0x0010000004047890 */ /* 0x000fc8000fffe1ff */
[----:B------:R-:W-:Y:S02]  /*0ba0*/  USHF.L.U32 UR5, UR4, 0xb, URZ ;  /* 0x0000000b04057899 */ /* 0x000fe400080006ff */
[----:B------:R-:W-:Y:S01]  /*0bb0*/  USHF.L.U32 UR4, UR4, 0x1, URZ ;  /* 0x0000000104047899 */ /* 0x000fe200080006ff */
[----:B------:R-:W2:Y:S03]  /*0bc0*/  FENCE.VIEW.ASYNC.S ;  /* 0x00000000000073c6 */ /* 0x000ea60000000000 */
[----:B--2---:R4:W2:Y:S08]  /*0bd0*/  SYNCS.EXCH.64 URZ, [UR6+0x140], UR8 ;  /* 0x0001400806ff75b2 */ /* 0x0048b00008000100 */
[----:B------:R4:W3:Y:S01]  /*0be0*/  SYNCS.EXCH.64 URZ, [UR6+0x150], UR4 ;  /* 0x0001500406ff75b2 */ /* 0x0008e20008000100 */
[----:B------:R4:W1:Y:S01]  /*0bf0*/  SYNCS.EXCH.64 URZ, [UR6+0x148], UR8 ;  /* 0x0001480806ff75b2 */ /* 0x0008620008000100 */
[----:B------:R4:W1:Y:S02]  /*0c00*/  SYNCS.EXCH.64 URZ, [UR6+0x158], UR4 ;  /* 0x0001580406ff75b2 */ /* 0x0008640008000100 */
[----:B----4-:R-:W-:Y:S01]  /*0c10*/  NOP ;  /* 0x0000000000007918 */ /* 0x010fe20000000000 */
.L_x_13:
[----:B------:R-:W4:Y:S01]  /*0c20*/  SHFL.IDX PT, R2, R75, RZ, 0x1f ;  /* 0x00001fff4b027589 */ /* 0x000f2200000e0000 */
[----:B------:R-:W-:Y:S01]  /*0c30*/  NOP ;  /* 0x0000000000007918 */ /* 0x000fe20000000000 */
[----:B----4-:R-:W-:-:S13]  /*0c40*/  ISETP.NE.AND P0, PT, R2, 0x5, PT ;  /* 0x000000050200780c */ /* 0x010fda0003f05270 */
[----:B------:R-:W-:Y:S05]  /*0c50*/  @P0 BRA `(.L_x_14) ;  /* 0x0000000000580947 */ /* 0x000fea0003800000 */
[----:B--23--:R-:W2:Y:S01]  /*0c60*/  S2UR UR4, SR_CgaCtaId ;  /* 0x00000000000479c3 */ /* 0x00cea20000008800 */
        /* <DEDUP_REMOVED lines=10> */
[----:B--2---:R-:W-:Y:S01]  /*0d10*/  ULEA UR4, UR4, UR5, 0x18 ;  /* 0x0000000504047291 */ /* 0x004fe2000f8ec0ff */
[----:B------:R-:W2:Y:S11]  /*0d20*/  FENCE.VIEW.ASYNC.S ;  /* 0x00000000000073c6 */ /* 0x000eb60000000000 */
[----:B--2---:R4:W2:Y:S01]  /*0d30*/  SYNCS.EXCH.64 URZ, [UR4+0x160], UR8 ;  /* 0x0001600804ff75b2 */ /* 0x0048a20008000100 */
[----:B------:R4:W3:Y:S01]  /*0d40*/  SYNCS.EXCH.64 URZ, [UR4+0x180], UR6 ;  /* 0x0001800604ff75b2 */ /* 0x0008e20008000100 */
[----:B------:R4:W1:Y:S01]  /*0d50*/  SYNCS.EXCH.64 URZ, [UR4+0x168], UR8 ;  /* 0x0001680804ff75b2 */ /* 0x0008620008000100 */
[----:B------:R4:W1:Y:S01]  /*0d60*/  SYNCS.EXCH.64 URZ, [UR4+0x188], UR6 ;  /* 0x0001880604ff75b2 */ /* 0x0008620008000100 */
[----:B------:R4:W1:Y:S01]  /*0d70*/  SYNCS.EXCH.64 URZ, [UR4+0x170], UR8 ;  /* 0x0001700804ff75b2 */ /* 0x0008620008000100 */
[----:B------:R4:W1:Y:S01]  /*0d80*/  SYNCS.EXCH.64 URZ, [UR4+0x190], UR6 ;  /* 0x0001900604ff75b2 */ /* 0x0008620008000100 */
[----:B------:R4:W1:Y:S01]  /*0d90*/  SYNCS.EXCH.64 URZ, [UR4+0x178], UR8 ;  /* 0x0001780804ff75b2 */ /* 0x0008620008000100 */
[----:B------:R4:W1:Y:S02]  /*0da0*/  SYNCS.EXCH.64 URZ, [UR4+0x198], UR6 ;  /* 0x0001980604ff75b2 */ /* 0x0008640008000100 */
[----:B----4-:R-:W-:Y:S01]  /*0db0*/  NOP ;  /* 0x0000000000007918 */ /* 0x010fe20000000000 */
.L_x_14:
[----:B------:R-:W4:Y:S01]  /*0dc0*/  SHFL.IDX PT, R2, R75, RZ, 0x1f ;  /* 0x00001fff4b027589 */ /* 0x000f2200000e0000 */
[----:B------:R-:W1:Y:S01]  /*0dd0*/  S2UR UR45, SR_CgaCtaId ;  /* 0x00000000002d79c3 */ /* 0x000e620000008800 */
[----:B------:R-:W-:Y:S01]  /*0de0*/  NOP ;  /* 0x0000000000007918 */ /* 0x000fe20000000000 */
[----:B----4-:R-:W-:-:S13]  /*0df0*/  ISETP.NE.AND P0, PT, R2, 0x3, PT ;  /* 0x000000030200780c */ /* 0x010fda0003f05270 */
[----:B-1----:R-:W-:Y:S05]  /*0e00*/  @P0 BRA `(.L_x_15) ;  /* 0x0000000000340947 */ /* 0x002fea0003800000 */
[----:B--23--:R-:W-:Y:S01]  /*0e10*/  UMOV UR4, 0x400 ;  /* 0x0000040000047882 */ /* 0x00cfe20000000000 */
[----:B------:R-:W-:Y:S01]  /*0e20*/  UMOV UR6, 0x20 ;  /* 0x0000002000067882 */ /* 0x000fe20000000000 */
[----:B------:R-:W-:Y:S02]  /*0e30*/  ULEA UR4, UR45, UR4, 0x18 ;  /* 0x000000042d047291 */ /* 0x000fe4000f8ec0ff */
[----:B------:R-:W-:-:S04]  /*0e40*/  UIADD3 UR6, UPT, UPT, -UR6, 0x100000, URZ ;  /* 0x0010000006067890 */ /* 0x000fc8000fffe1ff */
[----:B------:R-:W-:Y:S02]  /*0e50*/  USHF.L.U32 UR7, UR6, 0xb, URZ ;  /* 0x0000000b06077899 */ /* 0x000fe400080006ff */
[----:B------:R-:W-:Y:S01]  /*0e60*/  USHF.L.U32 UR6, UR6, 0x1, URZ ;  /* 0x0000000106067899 */ /* 0x000fe200080006ff */
[----:B------:R-:W-:Y:S01]  /*0e70*/  ELECT P0, URZ, PT ;  /* 0x0000000000ff782f */ /* 0x000fe20003800000 */
[----:B------:R-:W1:Y:S10]  /*0e80*/  FENCE.VIEW.ASYNC.S ;  /* 0x00000000000073c6 */ /* 0x000e740000000000 */
[----:B-1----:R1:W4:Y:S01]  /*0e90*/  SYNCS.EXCH.64 URZ, [UR4+0x1a0], UR6 ;  /* 0x0001a00604ff75b2 */ /* 0x0023220008000100 */
[----:B------:R1:W2:Y:S01]  /*0ea0*/  SYNCS.EXCH.64 URZ, [UR4+0x1b0], UR6 ;  /* 0x0001b00604ff75b2 */ /* 0x0002a20008000100 */
[----:B------:R1:W3:Y:S01]  /*0eb0*/  SYNCS.EXCH.64 URZ, [UR4+0x1a8], UR6 ;  /* 0x0001a80604ff75b2 */ /* 0x0002e20008000100 */
[----:B------:R1:W1:Y:S01]  /*0ec0*/  SYNCS.EXCH.64 URZ, [UR4+0x1b8], UR6 ;  /* 0x0001b80604ff75b2 */ /* 0x0002620008000100 */
[----:B------:R-:W-:Y:S01]  /*0ed0*/  NOP ;  /* 0x0000000000007918 */ /* 0x000fe20000000000 */
.L_x_15:
[----:B-123--:R-:W1:Y:S01]  /*0ee0*/  LDCU UR4, c[0x0][0x36c] ;  /* 0x00006d80ff0477ac */ /* 0x00ee620008000800 */
[----:B------:R-:W-:Y:S01]  /*0ef0*/  ISETP.NE.OR P3, PT, R0, 0x2, !P3 ;  /* 0x000000020000780c */ /* 0x000fe20005f65670 */
[----:B------:R-:W-:Y:S01]  /*0f00*/  NOP ;  /* 0x0000000000007918 */ /* 0x000fe20000000000 */
[----:B------:R-:W-:Y:S01]  /*0f10*/  LOP3.LUT R0, R84, 0x1f, RZ, 0xc0, !PT ;  /* 0x0000001f54007812 */ /* 0x000fe200078ec0ff */
[----:B------:R-:W-:Y:S02]  /*0f20*/  UISETP.NE.AND UP4, UPT, UR18, 0x2, UPT ;  /* 0x000000021200788c */ /* 0x000fe4000bf85270 */
[----:B------:R-:W-:Y:S02]  /*0f30*/  UISETP.NE.AND UP5, UPT, UR18, URZ, UPT ;  /* 0x000000ff1200728c */ /* 0x000fe4000bfa5270 */
[----:B-1----:R-:W-:-:S09]  /*0f40*/  UISETP.EQ.U32.AND UP6, UPT, UR4, 0x1, UPT ;  /* 0x000000010400788c */ /* 0x002fd2000bfc2070 */
[----:B------:R-:W-:Y:S05]  /*0f50*/  BRA.U !UP6, `(.L_x_16) ;  /* 0x000000010e087547 */ /* 0x000fea000b800000 */
[----:B----4-:R-:W-:Y:S01]  /*0f60*/  UCGABAR_ARV ;  /* 0x00000000000079c7 */ /* 0x010fe20008000000 */
[----:B------:R-:W-:Y:S05]  /*0f70*/  BRA `(.L_x_17) ;  /* 0x0000000000047947 */ /* 0x000fea0003800000 */
.L_x_16:
[----:B----4-:R-:W-:Y:S01]  /*0f80*/  NOP ;  /* 0x0000000000007918 */ /* 0x010fe20000000000 */
.L_x_17:
[----:B------:R-:W1:Y:S01]  /*0f90*/  S2UR UR20, SR_CTAID.X ;  /* 0x00000000001479c3 */ /* 0x000e620000002500 */
[----:B------:R-:W-:-:S05]  /*0fa0*/  CS2R.32 R76, SR_CgaSize ;  /* 0x00000000004c7805 */ /* 0x000fca0000008a00 */
[----:B------:R-:W-:-:S05]  /*0fb0*/  IMAD R76, R76, -0xa0, RZ ;  /* 0xffffff604c4c7824 */ /* 0x000fca00078e02ff */
[----:B------:R-:W-:-:S14]  /*0fc0*/  R2UR UR5, R76 ;  /* 0x000000004c0572ca */ /* 0x000fdc00000e0000 */
[----:B------:R-:W2:Y:S01]  /*0fd0*/  LDCU UR5, c[0x0][UR5+0x2b0] ;  /* 0x00005600050577ac */ /* 0x000ea20008000800 */
[----:B------:R-:W-:-:S05]  /*0fe0*/  CS2R.32 R76, SR_CgaSize ;  /* 0x00000000004c7805 */ /* 0x000fca0000008a00 */
[----:B------:R-:W-:-:S05]  /*0ff0*/  IMAD R76, R76, -0xa0, RZ ;  /* 0xffffff604c4c7824 */ /* 0x000fca00078e02ff */
[----:B------:R-:W-:-:S14]  /*1000*/  R2UR UR4, R76 ;  /* 0x000000004c0472ca */ /* 0x000fdc00000e0000 */
[----:B------:R-:W3:Y:S01]  /*1010*/  LDCU UR4, c[0x0][UR4+0x2b4] ;  /* 0x00005680040477ac */ /* 0x000ee20008000800 */
[----:B------:R-:W4:Y:S01]  /*1020*/  S2UR UR26, SR_CTAID.Y ;  /* 0x00000000001a79c3 */ /* 0x000f220000002600 */
[----:B------:R-:W-:-:S05]  /*1030*/  CS2R.32 R76, SR_CgaSize ;  /* 0x00000000004c7805 */ /* 0x000fca0000008a00 */
[----:B------:R-:W-:-:S05]  /*1040*/  IMAD R76, R76, -0xa0, RZ ;  /* 0xffffff604c4c7824 */ /* 0x000fca00078e02ff */
[----:B------:R-:W-:-:S14]  /*1050*/  R2UR UR6, R76 ;  /* 0x000000004c0672ca */ /* 0x000fdc00000e0000 */
[----:B------:R-:W3:Y:S01]  /*1060*/  LDCU UR6, c[0x0][UR6+0x2a0] ;  /* 0x00005400060677ac */ /* 0x000ee20008000800 */
[----:B------:R-:W-:-:S05]  /*1070*/  CS2R.32 R76, SR_CgaSize ;  /* 0x00000000004c7805 */ /* 0x000fca0000008a00 */
[----:B------:R-:W-:-:S05]  /*1080*/  IMAD R76, R76, -0xa0, RZ ;  /* 0xffffff604c4c7824 */ /* 0x000fca00078e02ff */
[----:B------:R-:W-:-:S14]  /*1090*/  R2UR UR63, R76 ;  /* 0x000000004c3f72ca */ /* 0x000fdc00000e0000 */
[----:B------:R-:W3:Y:S01]  /*10a0*/  LDCU UR63, c[0x0][UR63+0x2a4] ;  /* 0x000054803f3f77ac */ /* 0x000ee20008000800 */
[----:B------:R-:W-:Y:S01]  /*10b0*/  USHF.L.U32 UR24, UR45, 0xc, URZ ;  /* 0x0000000c2d187899 */ /* 0x000fe200080006ff */
[----:B------:R-:W3:Y:S01]  /*10c0*/  LDCU UR19, c[0x0][0xb24] ;  /* 0x00016480ff1377ac */ /* 0x000ee20008000800 */
[----:B------:R-:W3:Y:S01]  /*10d0*/  LDCU UR42, c[0x0][0xb24] ;  /* 0x00016480ff2a77ac */ /* 0x000ee20008000800 */
[----:B-1----:R-:W-:Y:S01]  /*10e0*/  I2FP.F32.U32 R3, UR20 ;  /* 0x0000001400037c45 */ /* 0x002fe20008201000 */
[----:B------:R-:W1:Y:S04]  /*10f0*/  LDCU UR23, c[0x0][0xb30] ;  /* 0x00016600ff1777ac */ /* 0x000e680008000800 */
[----:B--2---:R-:W-:Y:S01]  /*1100*/  FMUL R3, R3, UR5 ;  /* 0x0000000503037c20 */ /* 0x004fe20008400000 */
[----:B------:R-:W-:Y:S01]  /*1110*/  ULOP3.LUT UR24, UR24, 0x1000, URZ, 0xc0, !UPT ;  /* 0x0000100018187892 */ /* 0x000fe2000f8ec0ff */
[----:B----4-:R-:W-:-:S04]  /*1120*/  I2FP.F32.U32 R2, UR26 ;  /* 0x0000001a00027c45 */ /* 0x010fc80008201000 */
[----:B------:R-:W2:Y:S01]  /*1130*/  F2I.U32.TRUNC.NTZ R3, R3 ;  /* 0x0000000300037305 */ /* 0x000ea2000020f000 */
[----:B---3--:R-:W-:-:S07]  /*1140*/  FMUL R2, R2, UR4 ;  /* 0x0000000402027c20 */ /* 0x008fce0008400000 */
[----:B------:R-:W3:Y:S01]  /*1150*/  F2I.U32.TRUNC.NTZ R2, R2 ;  /* 0x0000000200027305 */ /* 0x000ee2000020f000 */
[----:B--2---:R-:W-:Y:S02]  /*1160*/  R2UR UR5, R3 ;  /* 0x00000000030572ca */ /* 0x004fe400000e0000 */
[----:B---3--:R-:W-:Y:S02]  /*1170*/  R2UR UR4, R2 ;  /* 0x00000000020472ca */ /* 0x008fe400000e0000 */
[----:B------:R-:W-:-:S09]  /*1180*/  PRMT R2, RZ, 0x7610, R2 ;  /* 0x00007610ff027816 */ /* 0x000fd20000000002 */
[----:B------:R-:W-:-:S04]  /*1190*/  UIADD3 UR5, UPT, UPT, -UR5, URZ, URZ ;  /* 0x000000ff05057290 */ /* 0x000fc8000fffe1ff */
[----:B------:R-:W-:Y:S02]  /*11a0*/  UIMAD UR5, UR6, UR5, UR20 ;  /* 0x00000005060572a4 */ /* 0x000fe4000f8e0214 */
[----:B------:R-:W-:-:S04]  /*11b0*/  UIADD3 UR4, UPT, UPT, -UR4, URZ, URZ ;  /* 0x000000ff04047290 */ /* 0x000fc8000fffe1ff */
[----:B------:R-:W-:Y:S01]  /*11c0*/  IMAD.U32 R76, RZ, RZ, UR5 ;  /* 0x00000005ff4c7e24 */ /* 0x000fe2000f8e00ff */
[----:B------:R-:W-:Y:S01]  /*11d0*/  UIMAD UR63, UR63, UR4, UR26 ;  /* 0x000000043f3f72a4 */ /* 0x000fe2000f8e021a */
[----:B-1----:R-:W-:Y:S11]  /*11e0*/  BRA.U UP5, `(.L_x_18) ;  /* 0x0000000105287547 */ /* 0x002ff6000b800000 */
[----:B------:R-:W-:Y:S01]  /*11f0*/  R2UR UR6, R76 ;  /* 0x000000004c0672ca */ /* 0x000fe200000e0000 */
[----:B------:R-:W-:-:S12]  /*1200*/  UISETP.NE.AND UP0, UPT, UR63, URZ, UPT ;  /* 0x000000ff3f00728c */ /* 0x000fd8000bf05270 */
[----:B------:R-:W-:-:S04]  /*1210*/  UISETP.EQ.OR UP0, UPT, UR6, URZ, !UP0 ;  /* 0x000000ff0600728c */ /* 0x000fc8000c702670 */
[----:B------:R-:W-:Y:S02]  /*1220*/  USEL UR5, URZ, 0x1, !UP0 ;  /* 0x00000001ff057887 */ /* 0x000fe4000c000000 */
[----:B------:R-:W-:-:S04]  /*1230*/  UISETP.NE.AND UP0, UPT, UR63, URZ, UPT ;  /* 0x000000ff3f00728c */ /* 0x000fc8000bf05270 */
[----:B------:R-:W-:Y:S02]  /*1240*/  USEL UR4, URZ, 0x2, UP0 ;  /* 0x00000002ff047887 */ /* 0x000fe40008000000 */
[----:B------:R-:W-:-:S04]  /*1250*/  UISETP.NE.AND UP0, UPT, UR6, 0x1, UPT ;  /* 0x000000010600788c */ /* 0x000fc8000bf05270 */
[----:B------:R-:W-:-:S04]  /*1260*/  USEL UR4, UR4, 0x2, UP0 ;  /* 0x0000000204047887 */ /* 0x000fc80008000000 */
[----:B------:R-:W-:-:S06]  /*1270*/  UIADD3 UR4, UPT, UPT, UR5, UR4, URZ ;  /* 0x0000000405047290 */ /* 0x000fcc000fffe0ff */
[----:B------:R-:W-:-:S07]  /*1280*/  MOV R2, UR4 ;  /* 0x0000000400027c02 */ /* 0x000fce0008000f00 */
.L_x_18:
[----:B------:R-:W1:Y:S01]  /*1290*/  S2UR UR36, SR_CTAID.Z ;  /* 0x00000000002479c3 */ /* 0x000e620000002700 */
[----:B------:R-:W-:-:S09]  /*12a0*/  UISETP.GE.AND UP0, UPT, UR19, 0x1, UPT ;  /* 0x000000011300788c */ /* 0x000fd2000bf06270 */
[----:B------:R-:W-:Y:S05]  /*12b0*/  BRA.U !UP0, `(.L_x_19) ;  /* 0x0000000108d07547 */ /* 0x000fea000b800000 */
[----:B------:R-:W2:Y:S01]  /*12c0*/  LDCU UR21, c[0x0][0xb0c] ;  /* 0x00016180ff1577ac */ /* 0x000ea20008000800 */
[----:B------:R-:W3:Y:S01]  /*12d0*/  LDCU.128 UR12, c[0x0][0xb10] ;  /* 0x00016200ff0c77ac */ /* 0x000ee20008000c00 */
[----:B------:R-:W4:Y:S01]  /*12e0*/  LDCU UR6, c[0x0][0x370] ;  /* 0x00006e00ff0677ac */ /* 0x000f220008000800 */
[----:B------:R-:W1:Y:S01]  /*12f0*/  LDCU UR7, c[0x0][0x374] ;  /* 0x00006e80ff0777ac */ /* 0x000e620008000800 */
[----:B------:R-:W1:Y:S01]  /*1300*/  LDCU UR22, c[0x0][0xb20] ;  /* 0x00016400ff1677ac */ /* 0x000e620008000800 */
[----:B--2---:R-:W-:Y:S02]  /*1310*/  UISETP.NE.AND UP0, UPT, UR21, 0x1, UPT ;  /* 0x000000011500788c */ /* 0x004fe4000bf05270 */
[----:B---3--:R-:W-:Y:S01]  /*1320*/  UIMAD.WIDE.U32 UR4, UR20, UR12, URZ ;  /* 0x0000000c140472a5 */ /* 0x008fe2000f8e00ff */
[----:B------:R-:W2:Y:S01]  /*1330*/  LDCU.64 UR8, c[0x0][0xb28] ;  /* 0x00016500ff0877ac */ /* 0x000ea20008000a00 */
[----:B----4-:R-:W-:Y:S02]  /*1340*/  UIMAD.WIDE.U32 UR10, UR6, UR12, URZ ;  /* 0x0000000c060a72a5 */ /* 0x010fe4000f8e00ff */
[----:B------:R-:W-:-:S02]  /*1350*/  USHF.R.U32.HI UR5, URZ, UR13, UR5 ;  /* 0x0000000dff057299 */ /* 0x000fc40008011605 */
[----:B------:R-:W-:Y:S02]  /*1360*/  UISETP.NE.AND UP2, UPT, UR19, 0x1, UPT ;  /* 0x000000011300788c */ /* 0x000fe4000bf45270 */
[----:B------:R-:W-:Y:S01]  /*1370*/  USEL UR5, UR20, UR5, !UP0 ;  /* 0x0000000514057287 */ /* 0x000fe2000c000000 */
[----:B------:R-:W-:Y:S01]  /*1380*/  UMOV UR10, UR11 ;  /* 0x0000000b000a7c82 */ /* 0x000fe20008000000 */
[----:B------:R-:W-:Y:S02]  /*1390*/  UIMAD.WIDE.U32 UR16, UR26, UR15, URZ ;  /* 0x0000000f1a1072a5 */ /* 0x000fe4000f8e00ff */
[----:B------:R-:W-:Y:S02]  /*13a0*/  @UP0 USHF.R.U32.HI UR6, URZ, UR13, UR10 ;  /* 0x0000000dff060299 */ /* 0x000fe4000801160a */
[----:B------:R-:W-:Y:S02]  /*13b0*/  UISETP.NE.AND UP0, UPT, UR14, 0x1, UPT ;  /* 0x000000010e00788c */ /* 0x000fe4000bf05270 */
[----:B-1----:R-:W-:-:S02]  /*13c0*/  UIMAD.WIDE.U32 UR10, UR7, UR15, URZ ;  /* 0x0000000f070a72a5 */ /* 0x002fc4000f8e00ff */
[----:B--2---:R-:W-:Y:S01]  /*13d0*/  UIMAD.WIDE.U32 UR12, UR6, UR8, URZ ;  /* 0x00000008060c72a5 */ /* 0x004fe2000f8e00ff */
[----:B------:R-:W-:Y:S02]  /*13e0*/  UMOV UR4, UR17 ;  /* 0x0000001100047c82 */ /* 0x000fe40008000000 */
[----:B------:R-:W-:Y:S02]  /*13f0*/  USHF.R.U32.HI UR4, URZ, UR22, UR4 ;  /* 0x00000016ff047299 */ /* 0x000fe40008011604 */
[----:B------:R-:W-:Y:S02]  /*1400*/  UMOV UR10, UR11 ;  /* 0x0000000b000a7c82 */ /* 0x000fe40008000000 */
[----:B------:R-:W-:Y:S01]  /*1410*/  UMOV UR12, UR13 ;  /* 0x0000000d000c7c82 */ /* 0x000fe20008000000 */
[----:B------:R-:W-:Y:S02]  /*1420*/  @UP0 USHF.R.U32.HI UR7, URZ, UR22, UR10 ;  /* 0x00000016ff070299 */ /* 0x000fe4000801160a */
[----:B------:R-:W-:-:S02]  /*1430*/  USEL UR4, UR26, UR4, !UP0 ;  /* 0x000000041a047287 */ /* 0x000fc4000c000000 */
[----:B------:R-:W-:Y:S02]  /*1440*/  UIMAD.WIDE.U32 UR10, UR7, UR8, URZ ;  /* 0x00000008070a72a5 */ /* 0x000fe4000f8e00ff */
[----:B------:R-:W-:Y:S02]  /*1450*/  @UP2 USHF.R.U32.HI UR6, URZ, UR9, UR12 ;  /* 0x00000009ff062299 */ /* 0x000fe4000801160c */
[----:B------:R-:W-:-:S03]  /*1460*/  UIMAD.WIDE.U32 UR12, UR4, UR8, URZ ;  /* 0x00000008040c72a5 */ /* 0x000fc6000f8e00ff */
[----:B------:R-:W-:Y:S02]  /*1470*/  UMOV UR10, UR11 ;  /* 0x0000000b000a7c82 */ /* 0x000fe40008000000 */
[----:B------:R-:W-:Y:S02]  /*1480*/  @UP2 USHF.R.U32.HI UR7, URZ, UR9, UR10 ;  /* 0x00000009ff072299 */ /* 0x000fe4000801160a */
[----:B------:R-:W-:Y:S02]  /*1490*/  UIMAD UR10, UR6, UR19, URZ ;  /* 0x00000013060a72a4 */ /* 0x000fe4000f8e02ff */
[----:B------:R-:W-:-:S04]  /*14a0*/  UIMAD UR7, UR7, UR19, URZ ;  /* 0x00000013070772a4 */ /* 0x000fc8000f8e02ff */
[----:B------:R-:W-:-:S03]  /*14b0*/  UISETP.GE.AND UP0, UPT, UR4, UR7, UPT ;  /* 0x000000070400728c */ /* 0x000fc6000bf06270 */
[----:B------:R-:W-:Y:S01]  /*14c0*/  UMOV UR7, UR13 ;  /* 0x0000000d00077c82 */ /* 0x000fe20008000000 */
[----:B------:R-:W-:Y:S02]  /*14d0*/  UISETP.GE.OR UP0, UPT, UR5, UR10, UP0 ;  /* 0x0000000a0500728c */ /* 0x000fe40008706670 */
[----:B------:R-:W-:Y:S02]  /*14e0*/  UIMAD.WIDE.U32 UR10, UR5, UR8, URZ ;  /* 0x00000008050a72a5 */ /* 0x000fe4000f8e00ff */
[----:B------:R-:W-:Y:S02]  /*14f0*/  USHF.R.U32.HI UR7, URZ, UR9, UR7 ;  /* 0x00000009ff077299 */ /* 0x000fe40008011607 */
[----:B------:R-:W-:Y:S02]  /*1500*/  UIADD3 UR10, UPT, UPT, -UR4, URZ, URZ ;  /* 0x000000ff040a7290 */ /* 0x000fe4000fffe1ff */
[----:B------:R-:W-:Y:S02]  /*1510*/  USEL UR7, UR4, UR7, !UP2 ;  /* 0x0000000704077287 */ /* 0x000fe4000d000000 */
[----:B------:R-:W-:Y:S01]  /*1520*/  UIMAD UR10, UR14, UR10, UR26 ;  /* 0x0000000a0e0a72a4 */ /* 0x000fe2000f8e021a */
[----:B------:R-:W-:Y:S01]  /*1530*/  @!UP0 UMOV UR8, UR11 ;  /* 0x0000000b00088c82 */ /* 0x000fe20008000000 */
[----:B------:R-:W-:-:S02]  /*1540*/  UIADD3 UR11, UPT, UPT, -UR5, URZ, URZ ;  /* 0x000000ff050b7290 */ /* 0x000fc4000fffe1ff */
[----:B------:R-:W-:Y:S02]  /*1550*/  @!UP0 USHF.R.U32.HI UR8, URZ, UR9, UR8 ;  /* 0x00000009ff088299 */ /* 0x000fe40008011608 */
[----:B------:R-:W-:Y:S02]  /*1560*/  UIADD3 UR9, UPT, UPT, -UR7, URZ, URZ ;  /* 0x000000ff07097290 */ /* 0x000fe4000fffe1ff */
[----:B------:R-:W-:Y:S02]  /*1570*/  @!UP0 USEL UR8, UR5, UR8, !UP2 ;  /* 0x0000000805088287 */ /* 0x000fe4000d000000 */
[----:B------:R-:W-:Y:S02]  /*1580*/  UIMAD UR9, UR19, UR9, UR4 ;  /* 0x00000009130972a4 */ /* 0x000fe4000f8e0204 */
[----:B------:R-:W-:Y:S02]  /*1590*/  @!UP0 UIADD3 UR7, UPT, UPT, UR7, -UR8, URZ ;  /* 0x8000000807078290 */ /* 0x000fe4000fffe0ff */
[----:B------:R-:W-:-:S02]  /*15a0*/  @!UP0 UIMAD UR6, UR9, UR6, UR8 ;  /* 0x00000006090682a4 */ /* 0x000fc4000f8e0208 */
[----:B------:R-:W-:Y:S02]  /*15b0*/  @!UP0 UIMAD UR4, UR7, UR19, UR5 ;  /* 0x00000013070482a4 */ /* 0x000fe4000f8e0205 */
[----:B------:R-:W-:Y:S02]  /*15c0*/  UIMAD UR20, UR21, UR11, UR20 ;  /* 0x0000000b151472a4 */ /* 0x000fe4000f8e0214 */
[----:B------:R-:W-:Y:S01]  /*15d0*/  UIMAD UR26, UR4, UR14, UR10 ;  /* 0x0000000e041a72a4 */ /* 0x000fe2000f8e020a */
[----:B------:R-:W-:Y:S02]  /*15e0*/  @!UP0 UMOV UR5, UR6 ;  /* 0x0000000600058c82 */ /* 0x000fe40008000000 */
[----:B------:R-:W-:-:S12]  /*15f0*/  UIMAD UR20, UR5, UR21, UR20 ;  /* 0x00000015051472a4 */ /* 0x000fd8000f8e0214 */
.L_x_19:
[----:B------:R-:W-:-:S09]  /*1600*/  UISETP.NE.AND UP0, UPT, UR23, 0x1, UPT ;  /* 0x000000011700788c */ /* 0x000fd2000bf05270 */
[----:B------:R-:W-:Y:S05]  /*1610*/  BRA.U UP0, `(.L_x_20) ;  /* 0x0000000100407547 */ /* 0x000fea000b800000 */
[----:B------:R-:W2:Y:S01]  /*1620*/  LDCU.128 UR8, c[0x0][0xb10] ;  /* 0x00016200ff0877ac */ /* 0x000ea20008000c00 */
[----:B------:R-:W3:Y:S01]  /*1630*/  LDCU UR12, c[0x0][0xb0c] ;  /* 0x00016180ff0c77ac */ /* 0x000ee20008000800 */
[----:B------:R-:W4:Y:S01]  /*1640*/  LDCU UR13, c[0x0][0xb20] ;  /* 0x00016400ff0d77ac */ /* 0x000f220008000800 */
[----:B--2---:R-:W-:Y:S02]  /*1650*/  UIMAD.WIDE.U32 UR4, UR20, UR8, URZ ;  /* 0x00000008140472a5 */ /* 0x004fe4000f8e00ff */
[----:B------:R-:W-:Y:S02]  /*1660*/  UIMAD.WIDE.U32 UR6, UR26, UR11, URZ ;  /* 0x0000000b1a0672a5 */ /* 0x000fe4000f8e00ff */
[----:B---3--:R-:W-:Y:S02]  /*1670*/  UISETP.NE.AND UP0, UPT, UR12, 0x1, UPT ;  /* 0x000000010c00788c */ /* 0x008fe4000bf05270 */
[----:B------:R-:W-:-:S03]  /*1680*/  USHF.R.U32.HI UR5, URZ, UR9, UR5 ;  /* 0x00000009ff057299 */ /* 0x000fc60008011605 */
[----:B------:R-:W-:Y:S01]  /*1690*/  UMOV UR4, UR7 ;  /* 0x0000000700047c82 */ /* 0x000fe20008000000 */
[----:B------:R-:W-:Y:S02]  /*16a0*/  USEL UR5, UR20, UR5, !UP0 ;  /* 0x0000000514057287 */ /* 0x000fe4000c000000 */
[----:B------:R-:W-:Y:S02]  /*16b0*/  UISETP.NE.AND UP0, UPT, UR10, 0x1, UPT ;  /* 0x000000010a00788c */ /* 0x000fe4000bf05270 */
[----:B----4-:R-:W-:-:S04]  /*16c0*/  USHF.R.U32.HI UR4, URZ, UR13, UR4 ;  /* 0x0000000dff047299 */ /* 0x010fc80008011604 */
[----:B------:R-:W-:-:S04]  /*16d0*/  USEL UR4, UR26, UR4, !UP0 ;  /* 0x000000041a047287 */ /* 0x000fc8000c000000 */
[----:B------:R-:W-:Y:S02]  /*16e0*/  UIADD3 UR6, UPT, UPT, UR5, -UR4, URZ ;  /* 0x8000000405067290 */ /* 0x000fe4000fffe0ff */
[----:B------:R-:W-:Y:S02]  /*16f0*/  UIADD3 UR4, UPT, UPT, -UR5, UR4, URZ ;  /* 0x0000000405047290 */ /* 0x000fe4000fffe1ff */
[----:B------:R-:W-:Y:S02]  /*1700*/  UIMAD UR26, UR6, UR10, UR26 ;  /* 0x0000000a061a72a4 */ /* 0x000fe4000f8e021a */
[----:B------:R-:W-:-:S12]  /*1710*/  UIMAD UR20, UR4, UR12, UR20 ;  /* 0x0000000c041472a4 */ /* 0x000fd8000f8e0214 */
.L_x_20:
[----:B------:R-:W-:Y:S01]  /*1720*/  UISETP.NE.AND UP0, UPT, UR18, 0x2, UPT ;  /* 0x000000021200788c */ /* 0x000fe2000bf05270 */
[----:B------:R-:W-:Y:S09]  /*1730*/  BRA.U !UP6, `(.L_x_21) ;  /* 0x000000010e0c7547 */ /* 0x000ff2000b800000 */
[----:B------:R-:W-:Y:S01]  /*1740*/  UCGABAR_WAIT ;  /* 0x0000000000007dc7 */ /* 0x000fe20008000000 */
[----:B------:R-:W-:Y:S01]  /*1750*/  CCTL.IVALL ;  /* 0x00000000ff00798f */ /* 0x000fe20002000000 */
[----:B------:R-:W-:Y:S05]  /*1760*/  BRA `(.L_x_22) ;  /* 0x0000000000047947 */ /* 0x000fea0003800000 */
.L_x_21:
[----:B------:R-:W-:Y:S06]  /*1770*/  BAR.SYNC.DEFER_BLOCKING 0x0 ;  /* 0x0000000000007b1d */ /* 0x000fec0000010000 */
.L_x_22:
[----:B------:R-:W-:Y:S05]  /*1780*/  BRA.U UP0, `(.L_x_23) ;  /* 0x0000001900987547 */ /* 0x000fea000b800000 */
[----:B------:R-:W2:Y:S01]  /*1790*/  LDCU UR6, c[0x0][0x38c] ;  /* 0x00007180ff0677ac */ /* 0x000ea20008000800 */
[----:B------:R-:W-:Y:S01]  /*17a0*/  PLOP3.LUT P1, PT, PT, PT, UP3, 0x80, 0x8 ;  /* 0x000000000008781c */ /* 0x000fe20003f2f038 */
[----:B------:R-:W-:Y:S01]  /*17b0*/  IMAD.MOV.U32 R12, RZ, RZ, 0x1 ;  /* 0x00000001ff0c7424 */ /* 0x000fe200078e00ff */
[----:B------:R-:W-:Y:S01]  /*17c0*/  ISETP.EQ.OR P2, PT, R0, RZ, P3 ;  /* 0x000000ff0000720c */ /* 0x000fe20001f42670 */
[----:B------:R-:W-:Y:S01]  /*17d0*/  UISETP.NE.AND UP1, UPT, UR18, URZ, UPT ;  /* 0x000000ff1200728c */ /* 0x000fe2000bf25270 */
[----:B------:R-:W-:Y:S01]  /*17e0*/  PLOP3.LUT P1, PT, P1, PT, PT, 0x8, 0x80 ;  /* 0x000000000080781c */ /* 0x000fe20000f2e170 */
[----:B------:R-:W-:Y:S01]  /*17f0*/  USEL UR25, URZ, 0x1, UP4 ;  /* 0x00000001ff197887 */ /* 0x000fe2000a000000 */
[----:B------:R-:W-:Y:S01]  /*1800*/  CS2R R10, SRZ ;  /* 0x00000000000a7805 */ /* 0x000fe2000001ff00 */
[----:B------:R-:W-:Y:S01]  /*1810*/  IMAD.MOV.U32 R9, RZ, RZ, RZ ;  /* 0x000000ffff097224 */ /* 0x000fe200078e00ff */
[----:B------:R-:W3:Y:S01]  /*1820*/  LDCU UR39, c[0x0][0x370] ;  /* 0x00006e00ff2777ac */ /* 0x000ee20008000800 */
[----:B------:R-:W-:Y:S01]  /*1830*/  IMAD.MOV.U32 R8, RZ, RZ, 0x1 ;  /* 0x00000001ff087424 */ /* 0x000fe200078e00ff */
[----:B------:R-:W4:Y:S01]  /*1840*/  LDCU.64 UR28, c[0x0][0x348] ;  /* 0x00006900ff1c77ac */ /* 0x000f220008000a00 */
[----:B------:R-:W-:-:S02]  /*1850*/  USHF.R.U32.HI UR44, URZ, 0x6, UR24 ;  /* 0x00000006ff2c7899 */ /* 0x000fc40008011618 */
[----:B--2---:R-:W-:Y:S02]  /*1860*/  UIADD3 UR5, UPT, UPT, UR6, 0x3f, URZ ;  /* 0x0000003f06057890 */ /* 0x004fe4000fffe0ff */
[----:B------:R-:W-:Y:S02]  /*1870*/  UIADD3 UR46, UPT, UPT, UR6, 0x7e, URZ ;  /* 0x0000007e062e7890 */ /* 0x000fe4000fffe0ff */
[----:B------:R-:W-:Y:S01]  /*1880*/  USHF.R.S32.HI UR4, URZ, 0x1f, UR5 ;  /* 0x0000001fff047899 */ /* 0x000fe20008011405 */
[----:B------:R-:W2:Y:S03]  /*1890*/  LDCU UR38, c[0x0][0x374] ;  /* 0x00006e80ff2677ac */ /* 0x000ea60008000800 */
[----:B------:R-:W-:Y:S02]  /*18a0*/  ULEA.HI UR4, UR4, UR5, URZ, 0x6 ;  /* 0x0000000504047291 */ /* 0x000fe4000f8f30ff */
[----:B------:R-:W-:-:S02]  /*18b0*/  USEL UR25, UR25, 0x2, UP1 ;  /* 0x0000000219197887 */ /* 0x000fc40008800000 */
[----:B------:R-:W-:Y:S02]  /*18c0*/  USHF.R.S32.HI UR41, URZ, 0x6, UR4 ;  /* 0x00000006ff297899 */ /* 0x000fe40008011404 */
[----:B------:R-:W-:Y:S02]  /*18d0*/  UIADD3 UR4, UPT, UPT, UR6, -0x1, URZ ;  /* 0xffffffff06047890 */ /* 0x000fe4000fffe0ff */
[----:B------:R-:W-:Y:S02]  /*18e0*/  UISETP.LT.U32.AND UP0, UPT, UR41, 0x11, UPT ;  /* 0x000000112900788c */ /* 0x000fe4000bf01070 */
[----:B------:R-:W-:Y:S02]  /*18f0*/  UISETP.GE.U32.AND UP2, UPT, UR4, -0x7f, UPT ;  /* 0xffffff810400788c */ /* 0x000fe4000bf46070 */
[----:B------:R-:W-:Y:S01]  /*1900*/  USEL UR40, UR41, 0x11, UP0 ;  /* 0x0000001129287887 */ /* 0x000fe20008000000 */
[----:B------:R-:W-:-:S03]  /*1910*/  UMOV UR5, URZ ;  /* 0x000000ff00057c82 */ /* 0x000fc60008000000 */
[----:B------:R-:W-:Y:S02]  /*1920*/  UIADD3 UR21, UPT, UPT, UR40, -0x1, URZ ;  /* 0xffffffff28157890 */ /* 0x000fe4000fffe0ff */
[----:B------:R-:W-:-:S03]  /*1930*/  UIADD3 UR43, UPT, UPT, UR41, -UR40, URZ ;  /* 0x80000028292b7290 */ /* 0x000fc6000fffe0ff */
[----:B------:R-:W-:-:S04]  /*1940*/  @UP2 UIADD3 UR21, UPT, UPT, UR40, URZ, URZ ;  /* 0x000000ff28152290 */ /* 0x000fc8000fffe0ff */
[----:B--234-:R-:W-:-:S12]  /*1950*/  UIADD3 UR21, UPT, UPT, UR21, 0x1, URZ ;  /* 0x0000000115157890 */ /* 0x01cfd8000fffe0ff */
.L_x_43:
[----:B------:R-:W-:Y:S01]  /*1960*/  UISETP.NE.AND UP0, UPT, UR45, URZ, UPT ;  /* 0x000000ff2d00728c */ /* 0x000fe2000bf05270 */
[----:B------:R-:W2:Y:S08]  /*1970*/  S2UR UR45, SR_CgaCtaId ;  /* 0x00000000002d79c3 */ /* 0x000eb00000008800 */
[----:B------:R-:W-:Y:S05]  /*1980*/  BRA.U UP0, `(.L_x_24) ;  /* 0x0000000100347547 */ /* 0x000fea000b800000 */
[----:B------:R-:W3:Y:S01]  /*1990*/  S2R R0, SR_CgaCtaId ;  /* 0x0000000000007919 */ /* 0x000ee20000008800 */
[----:B------:R-:W-:-:S04]  /*19a0*/  MOV R2, 0x400 ;  /* 0x0000040000027802 */ /* 0x000fc80000000f00 */
[----:B---3--:R-:W-:Y:S02]  /*19b0*/  LEA R0, R0, R2, 0x18 ;  /* 0x0000000200007211 */ /* 0x008fe400078ec0ff */
[----:B------:R-:W-:-:S03]  /*19c0*/  SHF.L.U32 R2, R8, 0x1f, RZ ;  /* 0x0000001f08027819 */ /* 0x000fc600000006ff */
[----:B------:R-:W-:-:S04]  /*19d0*/  IMAD R0, R9, 0x8, R0 ;  /* 0x0000000809007824 */ /* 0x000fc800078e0200 */
[----:B------:R-:W3:Y:S02]  /*19e0*/  SYNCS.PHASECHK.TRANS64.TRYWAIT P0, [R0+URZ+0x1b0], R2 ;  /* 0x0001b002000075a7 */ /* 0x000ee400080011ff */
[----:B---3--:R-:W-:Y:S05]  /*19f0*/  @!P0 BRA `(.L_x_25) ;  /* 0x0000006400d48947 */ /* 0x008fea0003800000 */
.L_x_126:
[----:B------:R-:W-:Y:S01]  /*1a00*/  VIADD R9, R9, 0x1 ;  /* 0x0000000109097836 */ /* 0x000fe20000000000 */
[----:B------:R3:W-:Y:S04]  /*1a10*/  SYNCS.ARRIVE.TRANS64.A1T0 RZ, [R0+URZ+0x1a0], RZ ;  /* 0x0001a0ff00ff79a7 */ /* 0x0007e800081000ff */
[----:B------:R-:W-:-:S04]  /*1a20*/  ISETP.NE.AND P0, PT, R9, 0x2, PT ;  /* 0x000000020900780c */ /* 0x000fc80003f05270 */
[----:B------:R-:W-:Y:S02]  /*1a30*/  SEL R9, R9, RZ, P0 ;  /* 0x000000ff09097207 */ /* 0x000fe40000000000 */
[----:B---3--:R-:W-:-:S04]  /*1a40*/  SEL R0, RZ, 0x1, P0 ;  /* 0x00000001ff007807 */ /* 0x008fc80000000000 */
[----:B------:R-:W-:-:S07]  /*1a50*/  LOP3.LUT R8, R8, R0, RZ, 0x3c, !PT ;  /* 0x0000000008087212 */ /* 0x000fce00078e3cff */
.L_x_24:
[----:B------:R-:W-:Y:S01]  /*1a60*/  UMOV UR6, 0x400 ;  /* 0x0000040000067882 */ /* 0x000fe20000000000 */
[----:B------:R-:W-:Y:S01]  /*1a70*/  SHF.L.U32 R0, R12, 0x1f, RZ ;  /* 0x0000001f0c007819 */ /* 0x000fe200000006ff */
[----:B--2---:R-:W-:Y:S02]  /*1a80*/  ULEA UR6, UR45, UR6, 0x18 ;  /* 0x000000062d067291 */ /* 0x004fe4000f8ec0ff */
[----:B------:R-:W-:Y:S02]  /*1a90*/  UISETP.GE.U32.AND UP0, UPT, UR46, 0x7f, UPT ;  /* 0x0000007f2e00788c */ /* 0x000fe4000bf06070 */
[----:B------:R-:W-:Y:S02]  /*1aa0*/  ULEA UR4, UR5, UR6, 0x3 ;  /* 0x0000000605047291 */ /* 0x000fe4000f8e18ff */
[----:B------:R-:W-:Y:S02]  /*1ab0*/  USHF.L.U32 UR35, UR20, 0x6, URZ ;  /* 0x0000000614237899 */ /* 0x000fe400080006ff */
[----:B------:R-:W-:Y:S01]  /*1ac0*/  ULEA UR11, UR26, UR44, 0x7 ;  /* 0x0000002c1a0b7291 */ /* 0x000fe2000f8e38ff */
[----:B------:R-:W-:-:S04]  /*1ad0*/  UMOV UR13, URZ ;  /* 0x000000ff000d7c82 */ /* 0x000fc80008000000 */
[----:B------:R2:W3:Y:S01]  /*1ae0*/  SYNCS.PHASECHK.TRANS64.TRYWAIT P0, [UR4+0x88], R0 ;  /* 0x00008800ff0075a7 */ /* 0x0004e20008001104 */
[----:B------:R-:W-:Y:S06]  /*1af0*/  BRA.U !UP0, `(.L_x_26) ;  /* 0x0000000108bc7547 */ /* 0x000fec000b800000 */
[----:B------:R-:W-:Y:S01]  /*1b00*/  UMOV UR7, URZ ;  /* 0x000000ff00077c82 */ /* 0x000fe20008000000 */
[----:B------:R-:W-:-:S05]  /*1b10*/  UMOV UR4, UR5 ;  /* 0x0000000500047c82 */ /* 0x000fca0008000000 */
.L_x_32:
[----:B------:R-:W-:Y:S01]  /*1b20*/  ULEA UR33, UR4, UR6, 0x3 ;  /* 0x0000000604217291 */ /* 0x000fe2000f8e18ff */
[----:B---3--:R-:W-:Y:S01]  /*1b30*/  @!P3 MOV R2, 0x3000 ;  /* 0x000030000002b802 */ /* 0x008fe20000000f00 */
[----:B-1-34-:R-:W-:Y:S10]  /*1b40*/  @P0 BRA `(.L_x_27) ;  /* 0x00000000000c0947 */ /* 0x01aff40003800000 */
[----:B------:R-:W-:-:S04]  /*1b50*/  SHF.L.U32 R3, R12, 0x1f, RZ ;  /* 0x0000001f0c037819 */ /* 0x000fc800000006ff */
[----:B------:R-:W3:Y:S02]  /*1b60*/  SYNCS.PHASECHK.TRANS64.TRYWAIT P0, [UR33+0x88], R3 ;  /* 0x00008803ff0075a7 */ /* 0x000ee40008001121 */
[----:B---3--:R-:W-:Y:S05]  /*1b70*/  @!P0 BRA `(.L_x_28) ;  /* 0x0000006400888947 */ /* 0x008fea0003800000 */
.L_x_27:
[----:B------:R3:W-:Y:S01]  /*1b80*/  @!P3 SYNCS.ARRIVE.TRANS64 RZ, [UR33], R2 ;  /* 0x00000002ffffb9a7 */ /* 0x0007e20008000021 */
[----:B------:R-:W-:-:S04]  /*1b90*/  ULOP3.LUT UR5, UR25, 0x2, URZ, 0xfc, !UPT ;  /* 0x0000000219057892 */ /* 0x000fc8000f8efcff */
[----:B------:R-:W-:-:S09]  /*1ba0*/  UISETP.NE.AND UP0, UPT, UR5, 0x2, UPT ;  /* 0x000000020500788c */ /* 0x000fd2000bf05270 */
[----:B------:R-:W-:Y:S05]  /*1bb0*/  BRA.U UP0, `(.L_x_29) ;  /* 0x0000000100047547 */ /* 0x000fea000b800000 */
[----:B-1----:R-:W-:Y:S05]  /*1bc0*/  BPT.TRAP 0x1 ;  /* 0x000000040000795c */ /* 0x002fea0000300000 */
.L_x_29:
[----:B------:R-:W-:Y:S04]  /*1bd0*/  BSSY.RECONVERGENT B0, `(.L_x_30) ;  /* 0x0000003000007945 */ /* 0x000fe80003800200 */
[----:B------:R-:W-:Y:S05]  /*1be0*/  @P2 BRA `(.L_x_31) ;  /* 0x0000000000042947 */ /* 0x000fea0003800000 */
[----:B-1----:R-:W-:Y:S05]  /*1bf0*/  BPT.TRAP 0x1 ;  /* 0x000000040000795c */ /* 0x002fea0000300000 */
.L_x_31:
[----:B-1----:R-:W-:Y:S05]  /*1c00*/  BSYNC.RECONVERGENT B0 ;  /* 0x0000000000007941 */ /* 0x002fea0003800200 */
.L_x_30:
[----:B------:R-:W-:Y:S02]  /*1c10*/  UIADD3 UR5, UPT, UPT, UR4, 0x1, URZ ;  /* 0x0000000104057890 */ /* 0x000fe4000fffe0ff */
[----:B------:R-:W-:Y:S02]  /*1c20*/  USHF.L.U32 UR34, UR7, 0x6, URZ ;  /* 0x0000000607227899 */ /* 0x000fe400080006ff */
[----:B------:R-:W-:Y:S02]  /*1c30*/  UISETP.NE.AND UP0, UPT, UR5, 0x11, UPT ;  /* 0x000000110500788c */ /* 0x000fe4000bf05270 */
[----:B------:R-:W-:Y:S02]  /*1c40*/  UIADD3 UR7, UPT, UPT, UR7, 0x1, URZ ;  /* 0x0000000107077890 */ /* 0x000fe4000fffe0ff */
[----:B------:R-:W-:Y:S02]  /*1c50*/  USEL UR9, URZ, 0x1, UP0 ;  /* 0x00000001ff097887 */ /* 0x000fe40008000000 */
[----:B------:R-:W-:-:S02]  /*1c60*/  USEL UR5, UR5, URZ, UP0 ;  /* 0x000000ff05057287 */ /* 0x000fc40008000000 */
[----:B------:R-:W-:Y:S02]  /*1c70*/  UIADD3 UR14, UP0, UPT, UR28, 0x180, URZ ;  /* 0x000001801c0e7890 */ /* 0x000fe4000ff1e0ff */
[----:B------:R-:W-:Y:S01]  /*1c80*/  ULEA UR8, UR5, UR6, 0x3 ;  /* 0x0000000605087291 */ /* 0x000fe2000f8e18ff */
[----:B------:R-:W-:Y:S01]  /*1c90*/  LOP3.LUT R12, R12, UR9, RZ, 0x3c, !PT ;  /* 0x000000090c0c7c12 */ /* 0x000fe2000f8e3cff */
[----:B------:R-:W-:Y:S02]  /*1ca0*/  ULEA UR32, UR4, UR6, 0xc ;  /* 0x0000000604207291 */ /* 0x000fe4000f8e60ff */
[----:B------:R-:W-:Y:S01]  /*1cb0*/  UIADD3 UR16, UP1, UPT, UR28, 0x80, URZ ;  /* 0x000000801c107890 */ /* 0x000fe2000ff3e0ff */
[----:B--2---:R-:W-:Y:S01]  /*1cc0*/  SHF.L.U32 R0, R12, 0x1f, RZ ;  /* 0x0000001f0c007819 */ /* 0x004fe200000006ff */
[----:B------:R-:W-:Y:S02]  /*1cd0*/  UIADD3.X UR15, UPT, UPT, URZ, UR29, URZ, UP0, !UPT ;  /* 0x0000001dff0f7290 */ /* 0x000fe400087fe4ff */
[----:B------:R-:W-:Y:S01]  /*1ce0*/  UISETP.NE.AND UP0, UPT, UR7, UR21, UPT ;  /* 0x000000150700728c */ /* 0x000fe2000bf05270 */
[----:B------:R4:W1:Y:S01]  /*1cf0*/  SYNCS.PHASECHK.TRANS64.TRYWAIT P0, [UR8+0x88], R0 ;  /* 0x00008800ff0075a7 */ /* 0x0008620008001108 */
[----:B------:R-:W-:-:S02]  /*1d00*/  ULEA UR8, UR4, UR24, 0xd ;  /* 0x0000001804087291 */ /* 0x000fc4000f8e68ff */
[----:B------:R-:W-:Y:S02]  /*1d10*/  UIADD3.X UR17, UPT, UPT, URZ, UR29, URZ, UP1, !UPT ;  /* 0x0000001dff117290 */ /* 0x000fe40008ffe4ff */
[----:B------:R-:W-:Y:S02]  /*1d20*/  UIADD3 UR32, UPT, UPT, UR32, 0x4400, URZ ;  /* 0x0000440020207890 */ /* 0x000fe4000fffe0ff */
[----:B------:R-:W-:Y:S01]  /*1d30*/  UIADD3 UR8, UPT, UPT, UR6, 0x15400, UR8 ;  /* 0x0001540006087890 */ /* 0x000fe2000fffe008 */
[----:B------:R-:W-:Y:S01]  /*1d40*/  UMOV UR18, 0x0 ;  /* 0x0000000000127882 */ /* 0x000fe20000000000 */
[----:B------:R-:W-:Y:S01]  /*1d50*/  UMOV UR19, 0x10000000 ;  /* 0x1000000000137882 */ /* 0x000fe20000000000 */
[----:B------:R-:W-:Y:S01]  /*1d60*/  UMOV UR4, 0x30000 ;  /* 0x0003000000047882 */ /* 0x000fe20000000000 */
[----:B------:R-:W-:Y:S01]  /*1d70*/  UMOV UR12, UR36 ;  /* 0x00000024000c7c82 */ /* 0x000fe20008000000 */
[----:B------:R-:W-:Y:S01]  /*1d80*/  UMOV UR9, UR33 ;  /* 0x0000002100097c82 */ /* 0x000fe20008000000 */
[----:B------:R-:W-:Y:S01]  /*1d90*/  UMOV UR10, UR34 ;  /* 0x00000022000a7c82 */ /* 0x000fe20008000000 */
[----:B------:R-:W-:Y:S01]  /*1da0*/  UTMALDG.3D [UR32], [UR16], desc[UR18] ;  /* 0x00001220100075b4 */ /* 0x000fe20008011000 */
[----:B------:R-:W-:Y:S01]  /*1db0*/  UMOV UR13, UR21 ;  /* 0x00000015000d7c82 */ /* 0x000fe20008000000 */
[----:B------:R2:W-:Y:S02]  /*1dc0*/  UTMALDG.3D.MULTICAST [UR8], [UR14], UR4, desc[UR18] ;  /* 0x000012080e0073b4 */ /* 0x0005e40008011804 */
[----:B--2---:R-:W-:Y:S01]  /*1dd0*/  UMOV UR4, UR5 ;  /* 0x0000000500047c82 */ /* 0x004fe20008000000 */
[----:B------:R-:W-:Y:S05]  /*1de0*/  BRA.U UP0, `(.L_x_32) ;  /* 0xfffffffd004c7547 */ /* 0x000fea000b83ffff */
.L_x_26:
[----:B------:R-:W-:Y:S01]  /*1df0*/  ULEA UR4, UR5, UR6, 0x3 ;  /* 0x0000000605047291 */ /* 0x000fe2000f8e18ff */
[----:B--2-4-:R-:W-:Y:S01]  /*1e00*/  SHF.L.U32 R0, R12, 0x1f, RZ ;  /* 0x0000001f0c007819 */ /* 0x014fe200000006ff */
[----:B------:R-:W-:Y:S01]  /*1e10*/  @!P1 SYNCS.ARRIVE.TRANS64.A1T0 RZ, [UR6+0x138], RZ ;  /* 0x000138ffffff99a7 */ /* 0x000fe20008100006 */
[----:B------:R-:W-:-:S06]  /*1e20*/  UISETP.GT.AND UP0, UPT, UR41, UR40, UPT ;  /* 0x000000282900728c */ /* 0x000fcc000bf04270 */
[----:B-1-3--:R1:W2:Y:S03]  /*1e30*/  SYNCS.PHASECHK.TRANS64.TRYWAIT P0, [UR4+0x88], R0 ;  /* 0x00008800ff0075a7 */ /* 0x00a2a60008001104 */
[----:B------:R-:W-:Y:S05]  /*1e40*/  BRA.U !UP0, `(.L_x_33) ;  /* 0x0000000108c07547 */ /* 0x000fea000b800000 */
[----:B------:R-:W-:Y:S01]  /*1e50*/  UIADD3 UR26, UPT, UPT, UR43, UR13, URZ ;  /* 0x0000000d2b1a7290 */ /* 0x000fe2000fffe0ff */
[----:B------:R-:W-:-:S11]  /*1e60*/  UMOV UR4, UR5 ;  /* 0x0000000500047c82 */ /* 0x000fd60008000000 */
.L_x_39:
[----:B------:R-:W-:Y:S01]  /*1e70*/  ULEA UR17, UR4, UR6, 0x3 ;  /* 0x0000000604117291 */ /* 0x000fe2000f8e18ff */
[----:B--2---:R-:W-:Y:S01]  /*1e80*/  @!P3 MOV R2, 0x3000 ;  /* 0x000030000002b802 */ /* 0x004fe20000000f00 */
[----:B--234-:R-:W-:Y:S10]  /*1e90*/  @P0 BRA `(.L_x_34) ;  /* 0x00000000000c0947 */ /* 0x01cff40003800000 */
[----:B------:R-:W-:-:S04]  /*1ea0*/  SHF.L.U32 R3, R12, 0x1f, RZ ;  /* 0x0000001f0c037819 */ /* 0x000fc800000006ff */
[----:B------:R-:W2:Y:S02]  /*1eb0*/  SYNCS.PHASECHK.TRANS64.TRYWAIT P0, [UR17+0x88], R3 ;  /* 0x00008803ff0075a7 */ /* 0x000ea40008001111 */
[----:B--2---:R-:W-:Y:S05]  /*1ec0*/  @!P0 BRA `(.L_x_35) ;  /* 0x0000006000cc8947 */ /* 0x004fea0003800000 */
.L_x_34:
[----:B------:R2:W-:Y:S01]  /*1ed0*/  @!P3 SYNCS.ARRIVE.TRANS64 RZ, [UR17], R2 ;  /* 0x00000002ffffb9a7 */ /* 0x0005e20008000011 */
[----:B------:R-:W-:-:S04]  /*1ee0*/  ULOP3.LUT UR5, UR25, 0x2, URZ, 0xfc, !UPT ;  /* 0x0000000219057892 */ /* 0x000fc8000f8efcff */
[----:B------:R-:W-:-:S09]  /*1ef0*/  UISETP.NE.AND UP0, UPT, UR5, 0x2, UPT ;  /* 0x000000020500788c */ /* 0x000fd2000bf05270 */
[----:B------:R-:W-:Y:S05]  /*1f00*/  BRA.U UP0, `(.L_x_36) ;  /* 0x0000000100047547 */ /* 0x000fea000b800000 */
[----:B------:R-:W-:Y:S05]  /*1f10*/  BPT.TRAP 0x1 ;  /* 0x000000040000795c */ /* 0x000fea0000300000 */
.L_x_36:
[----:B------:R-:W-:Y:S04]  /*1f20*/  BSSY.RECONVERGENT B0, `(.L_x_37) ;  /* 0x0000003000007945 */ /* 0x000fe80003800200 */
[----:B------:R-:W-:Y:S05]  /*1f30*/  @P2 BRA `(.L_x_38) ;  /* 0x0000000000042947 */ /* 0x000fea0003800000 */
[----:B------:R-:W-:Y:S05]  /*1f40*/  BPT.TRAP 0x1 ;  /* 0x000000040000795c */ /* 0x000fea0000300000 */
.L_x_38:
[----:B------:R-:W-:Y:S05]  /*1f50*/  BSYNC.RECONVERGENT B0 ;  /* 0x0000000000007941 */ /* 0x000fea0003800200 */
.L_x_37:
[----:B------:R-:W-:Y:S02]  /*1f60*/  UIADD3 UR5, UPT, UPT, UR4, 0x1, URZ ;  /* 0x0000000104057890 */ /* 0x000fe4000fffe0ff */
[----:B------:R-:W-:Y:S02]  /*1f70*/  USHF.L.U32 UR18, UR13, 0x6, URZ ;  /* 0x000000060d127899 */ /* 0x000fe400080006ff */
[----:B------:R-:W-:Y:S02]  /*1f80*/  UISETP.NE.AND UP0, UPT, UR5, 0x11, UPT ;  /* 0x000000110500788c */ /* 0x000fe4000bf05270 */
[----:B------:R-:W-:Y:S02]  /*1f90*/  UIADD3 UR13, UPT, UPT, UR13, 0x1, URZ ;  /* 0x000000010d0d7890 */ /* 0x000fe4000fffe0ff */
[----:B------:R-:W-:Y:S02]  /*1fa0*/  USEL UR8, URZ, 0x1, UP0 ;  /* 0x00000001ff087887 */ /* 0x000fe40008000000 */
[----:B------:R-:W-:-:S02]  /*1fb0*/  USEL UR5, UR5, URZ, UP0 ;  /* 0x000000ff05057287 */ /* 0x000fc40008000000 */
[----:B------:R-:W-:Y:S02]  /*1fc0*/  UIADD3 UR14, UP0, UPT, UR28, 0x180, URZ ;  /* 0x000001801c0e7890 */ /* 0x000fe4000ff1e0ff */
[----:B------:R-:W-:Y:S01]  /*1fd0*/  LOP3.LUT R12, R12, UR8, RZ, 0x3c, !PT ;  /* 0x000000080c0c7c12 */ /* 0x000fe2000f8e3cff */
[----:B------:R-:W-:Y:S02]  /*1fe0*/  ULEA UR16, UR4, UR6, 0xc ;  /* 0x0000000604107291 */ /* 0x000fe4000f8e60ff */
[----:B------:R-:W-:Y:S01]  /*1ff0*/  UIADD3 UR22, UP1, UPT, UR28, 0x80, URZ ;  /* 0x000000801c167890 */ /* 0x000fe2000ff3e0ff */
[----:B-1----:R-:W-:Y:S01]  /*2000*/  SHF.L.U32 R0, R12, 0x1f, RZ ;  /* 0x0000001f0c007819 */ /* 0x002fe200000006ff */
[----:B------:R-:W-:Y:S02]  /*2010*/  UIADD3.X UR15, UPT, UPT, URZ, UR29, URZ, UP0, !UPT ;  /* 0x0000001dff0f7290 */ /* 0x000fe400087fe4ff */
[----:B------:R-:W-:Y:S02]  /*2020*/  ULEA UR8, UR4, UR24, 0xd ;  /* 0x0000001804087291 */ /* 0x000fe4000f8e68ff */
[----:B------:R-:W-:-:S02]  /*2030*/  UISETP.NE.AND UP0, UPT, UR13, UR26, UPT ;  /* 0x0000001a0d00728c */ /* 0x000fc4000bf05270 */
[----:B------:R-:W-:Y:S02]  /*2040*/  ULEA UR7, UR5, UR6, 0x3 ;  /* 0x0000000605077291 */ /* 0x000fe4000f8e18ff */
[----:B------:R-:W-:Y:S02]  /*2050*/  UIADD3 UR16, UPT, UPT, UR16, 0x4400, URZ ;  /* 0x0000440010107890 */ /* 0x000fe4000fffe0ff */
[----:B------:R-:W-:Y:S02]  /*2060*/  UIADD3.X UR23, UPT, UPT, URZ, UR29, URZ, UP1, !UPT ;  /* 0x0000001dff177290 */ /* 0x000fe40008ffe4ff */
[----:B------:R-:W-:Y:S01]  /*2070*/  UIADD3 UR8, UPT, UPT, UR6, 0x15400, UR8 ;  /* 0x0001540006087890 */ /* 0x000fe2000fffe008 */
[----:B------:R-:W-:Y:S01]  /*2080*/  UMOV UR30, 0x0 ;  /* 0x00000000001e7882 */ /* 0x000fe20000000000 */
[----:B------:R-:W-:Y:S01]  /*2090*/  UMOV UR31, 0x10000000 ;  /* 0x10000000001f7882 */ /* 0x000fe20000000000 */
[----:B------:R-:W-:Y:S01]  /*20a0*/  UMOV UR19, UR35 ;  /* 0x0000002300137c82 */ /* 0x000fe20008000000 */
[----:B------:R-:W-:Y:S01]  /*20b0*/  UMOV UR20, UR36 ;  /* 0x0000002400147c82 */ /* 0x000fe20008000000 */
[----:B------:R3:W4:Y:S01]  /*20c0*/  SYNCS.PHASECHK.TRANS64.TRYWAIT P0, [UR7+0x88], R0 ;  /* 0x00008800ff0075a7 */ /* 0x0007220008001107 */
[----:B------:R-:W-:Y:S01]  /*20d0*/  UMOV UR4, 0x30000 ;  /* 0x0003000000047882 */ /* 0x000fe20000000000 */
[----:B------:R-:W-:Y:S01]  /*20e0*/  UMOV UR12, UR36 ;  /* 0x00000024000c7c82 */ /* 0x000fe20008000000 */
[----:B------:R-:W-:Y:S01]  /*20f0*/  UMOV UR9, UR17 ;  /* 0x0000001100097c82 */ /* 0x000fe20008000000 */
[----:B------:R-:W-:Y:S01]  /*2100*/  UMOV UR10, UR18 ;  /* 0x00000012000a7c82 */ /* 0x000fe20008000000 */
[----:B------:R-:W-:Y:S01]  /*2110*/  UTMALDG.3D [UR16], [UR22], desc[UR30] ;  /* 0x00001e10160075b4 */ /* 0x000fe20008011000 */
[----:B------:R1:W-:Y:S02]  /*2120*/  UTMALDG.3D.MULTICAST [UR8], [UR14], UR4, desc[UR30] ;  /* 0x00001e080e0073b4 */ /* 0x0003e40008011804 */
[----:B-1----:R-:W-:Y:S01]  /*2130*/  UMOV UR4, UR5 ;  /* 0x0000000500047c82 */ /* 0x002fe20008000000 */
[----:B------:R-:W-:Y:S05]  /*2140*/  BRA.U UP0, `(.L_x_39) ;  /* 0xfffffffd00487547 */ /* 0x000fea000b83ffff */
.L_x_33:
[C---:B------:R-:W-:Y:S01]  /*2150*/  LEA R3, R11.reuse, UR6, 0x3 ;  /* 0x000000060b037c11 */ /* 0x040fe2000f8e18ff */
[----:B------:R-:W-:Y:S01]  /*2160*/  NOP ;  /* 0x0000000000007918 */ /* 0x000fe20000000000 */
[----:B-1-3--:R-:W-:Y:S02]  /*2170*/  SHF.L.U32 R0, R10, 0x1f, RZ ;  /* 0x0000001f0a007819 */ /* 0x00afe400000006ff */
[----:B------:R-:W-:Y:S02]  /*2180*/  LEA R4, R11, UR6, 0x4 ;  /* 0x000000060b047c11 */ /* 0x000fe4000f8e20ff */
[----:B--2-4-:R-:W1:Y:S02]  /*2190*/  SYNCS.PHASECHK.TRANS64.TRYWAIT P0, [R3+URZ+0x140], R0 ;  /* 0x00014000030075a7 */ /* 0x014e6400080011ff */
[----:B-1----:R-:W-:Y:S05]  /*21a0*/  @!P0 BRA `(.L_x_40) ;  /* 0x00000060002c8947 */ /* 0x002fea0003800000 */
.L_x_129:
[----:B------:R-:W2:Y:S01]  /*21b0*/  LDS.128 R4, [R4+0x1d0] ;  /* 0x0001d00004047984 */ /* 0x000ea20000000c00 */
[----:B------:R-:W-:Y:S01]  /*21c0*/  UISETP.GE.AND UP0, UPT, UR42, 0x1, UPT ;  /* 0x000000012a00788c */ /* 0x000fe2000bf06270 */
[----:B------:R-:W-:Y:S01]  /*21d0*/  @!PT LDS RZ, [RZ] ;  /* 0x00000000fffff984 */ /* 0x000fe20000000800 */
[----:B------:R-:W-:Y:S01]  /*21e0*/  @!PT LDS RZ, [RZ] ;  /* 0x00000000fffff984 */ /* 0x000fe20000000800 */
[----:B------:R-:W-:Y:S01]  /*21f0*/  @!PT LDS RZ, [RZ] ;  /* 0x00000000fffff984 */ /* 0x000fe20000000800 */
[----:B------:R-:W-:Y:S01]  /*2200*/  @!PT LDS RZ, [RZ] ;  /* 0x00000000fffff984 */ /* 0x000fe20000000800 */
[----:B------:R3:W-:Y:S06]  /*2210*/  MEMBAR.ALL.CTA ;  /* 0x0000000000007992 */ /* 0x0007ec0000008000 */
[----:B---3--:R-:W3:Y:S01]  /*2220*/  FENCE.VIEW.ASYNC.S ;  /* 0x00000000000073c6 */ /* 0x008ee20000000000 */
[----:B--2---:R-:W-:-:S13]  /*2230*/  LOP3.LUT P0, RZ, R6, 0x1, RZ, 0xc0, !PT ;  /* 0x0000000106ff7812 */ /* 0x004fda000780c0ff */
[----:B---3--:R-:W-:Y:S01]  /*2240*/  VOTEU.ANY UP1, P0 ;  /* 0x0000000000ff7886 */ /* 0x008fe20000020100 */
[----:B------:R-:W-:-:S13]  /*2250*/  PLOP3.LUT P0, PT, PT, PT, UP1, 0x80, 0x8 ;  /* 0x000000000008781c */ /* 0x000fda0003f0f018 */
[----:B-1----:R-:W-:Y:S02]  /*2260*/  @P0 LOP3.LUT R0, R5, 0xffff, RZ, 0xc0, !PT ;  /* 0x0000ffff05000812 */ /* 0x002fe400078ec0ff */
[----:B------:R-:W-:Y:S02]  /*2270*/  @P0 MOV R2, R4 ;  /* 0x0000000400020202 */ /* 0x000fe40000000f00 */
[----:B------:R-:W-:Y:S01]  /*2280*/  @P0 R2UR UR7, R0 ;  /* 0x00000000000702ca */ /* 0x000fe200000e0000 */
[----:B------:R-:W-:Y:S01]  /*2290*/  VIADD R0, R3, 0x150 ;  /* 0x0000015003007836 */ /* 0x000fe20000000000 */
[----:B------:R-:W-:Y:S02]  /*22a0*/  @P0 SHF.R.U32.HI R4, RZ, 0x10, R5 ;  /* 0x00000010ff040819 */ /* 0x000fe40000011605 */
[----:B------:R-:W-:Y:S02]  /*22b0*/  @P0 R2UR UR8, R2 ;  /* 0x00000000020802ca */ /* 0x000fe400000e0000 */
[----:B------:R-:W-:-:S02]  /*22c0*/  PRMT R0, RZ, 0x654, R0 ;  /* 0x00000654ff007816 */ /* 0x000fc40000000000 */
[----:B------:R-:W-:Y:S02]  /*22d0*/  @P0 R2UR UR4, R4 ;  /* 0x00000000040402ca */ /* 0x000fe400000e0000 */
[----:B------:R1:W-:Y:S03]  /*22e0*/  SYNCS.ARRIVE.TRANS64.RED.A1T0 RZ, [R0+URZ], RZ ;  /* 0x000000ff00ff79a7 */ /* 0x0003e600081004ff */
[----:B------:R-:W-:-:S04]  /*22f0*/  @UP1 UMOV UR27, UR7 ;  /* 0x00000007001b1c82 */ /* 0x000fc80008000000 */
[----:B------:R-:W-:-:S04]  /*2300*/  @UP1 UMOV UR37, UR8 ;  /* 0x0000000800251c82 */ /* 0x000fc80008000000 */
[----:B------:R-:W-:Y:S01]  /*2310*/  @UP1 UMOV UR36, UR4 ;  /* 0x0000000400241c82 */ /* 0x000fe20008000000 */
[----:B------:R-:W-:Y:S05]  /*2320*/  BRA.U !UP0, `(.L_x_41) ;  /* 0x0000000108d47547 */ /* 0x000fea000b800000 */
[----:B------:R-:W2:Y:S01]  /*2330*/  LDCU.128 UR12, c[0x0][0xb10] ;  /* 0x00016200ff0c77ac */ /* 0x000ea20008000c00 */
[----:B------:R-:W3:Y:S01]  /*2340*/  LDCU UR26, c[0x0][0xb20] ;  /* 0x00016400ff1a77ac */ /* 0x000ee20008000800 */
[----:B------:R-:W4:Y:S01]  /*2350*/  LDCU UR20, c[0x0][0xb0c] ;  /* 0x00016180ff1477ac */ /* 0x000f220008000800 */
[----:B------:R-:W1:Y:S01]  /*2360*/  LDCU.64 UR10, c[0x0][0xb28] ;  /* 0x00016500ff0a77ac */ /* 0x000e620008000a00 */
[----:B------:R-:W-:Y:S02]  /*2370*/  UISETP.NE.AND UP3, UPT, UR42, 0x1, UPT ;  /* 0x000000012a00788c */ /* 0x000fe4000bf65270 */
[----:B--2---:R-:W-:Y:S02]  /*2380*/  UIMAD.WIDE.U32 UR16, UR38, UR15, URZ ;  /* 0x0000000f261072a5 */ /* 0x004fe4000f8e00ff */
[----:B------:R-:W-:Y:S02]  /*2390*/  UIMAD.WIDE.U32 UR8, UR39, UR12, URZ ;  /* 0x0000000c270872a5 */ /* 0x000fe4000f8e00ff */
[----:B------:R-:W-:-:S02]  /*23a0*/  UISETP.NE.AND UP0, UPT, UR14, 0x1, UPT ;  /* 0x000000010e00788c */ /* 0x000fc4000bf05270 */
[----:B------:R-:W-:Y:S01]  /*23b0*/  UIMAD.WIDE.U32 UR22, UR27, UR15, URZ ;  /* 0x0000000f1b1672a5 */ /* 0x000fe2000f8e00ff */
[----:B------:R-:W-:Y:S02]  /*23c0*/  UMOV UR16, UR17 ;  /* 0x0000001100107c82 */ /* 0x000fe40008000000 */
[----:B------:R-:W-:Y:S01]  /*23d0*/  UMOV UR8, UR9 ;  /* 0x0000000900087c82 */ /* 0x000fe20008000000 */
[----:B---3--:R-:W-:Y:S02]  /*23e0*/  USHF.R.U32.HI UR16, URZ, UR26, UR16 ;  /* 0x0000001aff107299 */ /* 0x008fe40008011610 */
[----:B----4-:R-:W-:Y:S02]  /*23f0*/  UISETP.NE.AND UP2, UPT, UR20, 0x1, UPT ;  /* 0x000000011400788c */ /* 0x010fe4000bf45270 */
[----:B------:R-:W-:Y:S02]  /*2400*/  USHF.R.U32.HI UR8, URZ, UR13, UR8 ;  /* 0x0000000dff087299 */ /* 0x000fe40008011608 */
[----:B------:R-:W-:-:S02]  /*2410*/  USEL UR7, UR38, UR16, !UP0 ;  /* 0x0000001026077287 */ /* 0x000fc4000c000000 */
[----:B------:R-:W-:Y:S02]  /*2420*/  USEL UR8, UR39, UR8, !UP2 ;  /* 0x0000000827087287 */ /* 0x000fe4000d000000 */
[----:B-1----:R-:W-:Y:S01]  /*2430*/  UIMAD.WIDE.U32 UR16, UR7, UR10, URZ ;  /* 0x0000000a071072a5 */ /* 0x002fe2000f8e00ff */
[----:B------:R-:W-:Y:S01]  /*2440*/  UMOV UR4, UR23 ;  /* 0x0000001700047c82 */ /* 0x000fe20008000000 */
[----:B------:R-:W-:Y:S02]  /*2450*/  UIMAD.WIDE.U32 UR18, UR37, UR12, URZ ;  /* 0x0000000c251272a5 */ /* 0x000fe4000f8e00ff */
[----:B------:R-:W-:-:S03]  /*2460*/  UIMAD.WIDE.U32 UR22, UR8, UR10, URZ ;  /* 0x0000000a081672a5 */ /* 0x000fc6000f8e00ff */
[----:B------:R-:W-:Y:S01]  /*2470*/  UMOV UR16, UR17 ;  /* 0x0000001100107c82 */ /* 0x000fe20008000000 */
[----:B------:R-:W-:Y:S02]  /*2480*/  USHF.R.U32.HI UR4, URZ, UR26, UR4 ;  /* 0x0000001aff047299 */ /* 0x000fe40008011604 */
[----:B------:R-:W-:Y:S01]  /*2490*/  @UP3 USHF.R.U32.HI UR7, URZ, UR11, UR16 ;  /* 0x0000000bff073299 */ /* 0x000fe20008011610 */
[----:B------:R-:W-:Y:S01]  /*24a0*/  UMOV UR18, UR19 ;  /* 0x0000001300127c82 */ /* 0x000fe20008000000 */
[----:B------:R-:W-:Y:S01]  /*24b0*/  UMOV UR22, UR23 ;  /* 0x0000001700167c82 */ /* 0x000fe20008000000 */
[----:B------:R-:W-:Y:S02]  /*24c0*/  USHF.R.U32.HI UR13, URZ, UR13, UR18 ;  /* 0x0000000dff0d7299 */ /* 0x000fe40008011612 */
[----:B------:R-:W-:Y:S02]  /*24d0*/  USEL UR4, UR27, UR4, !UP0 ;  /* 0x000000041b047287 */ /* 0x000fe4000c000000 */
[----:B------:R-:W-:-:S02]  /*24e0*/  @UP3 USHF.R.U32.HI UR8, URZ, UR11, UR22 ;  /* 0x0000000bff083299 */ /* 0x000fc40008011616 */
[----:B------:R-:W-:Y:S02]  /*24f0*/  UIMAD UR9, UR42, UR7, URZ ;  /* 0x000000072a0972a4 */ /* 0x000fe4000f8e02ff */
[----:B------:R-:W-:Y:S02]  /*2500*/  USEL UR7, UR37, UR13, !UP2 ;  /* 0x0000000d25077287 */ /* 0x000fe4000d000000 */
[----:B------:R-:W-:Y:S02]  /*2510*/  UIMAD UR12, UR42, UR8, URZ ;  /* 0x000000082a0c72a4 */ /* 0x000fe4000f8e02ff */
[----:B------:R-:W-:Y:S02]  /*2520*/  UISETP.GE.AND UP0, UPT, UR4, UR9, UPT ;  /* 0x000000090400728c */ /* 0x000fe4000bf06270 */
[----:B------:R-:W-:Y:S02]  /*2530*/  UIMAD.WIDE.U32 UR16, UR4, UR10, URZ ;  /* 0x0000000a041072a5 */ /* 0x000fe4000f8e00ff */
[----:B------:R-:W-:-:S02]  /*2540*/  UISETP.GE.OR UP0, UPT, UR7, UR12, UP0 ;  /* 0x0000000c0700728c */ /* 0x000fc40008706670 */
[----:B------:R-:W-:Y:S02]  /*2550*/  UIMAD.WIDE.U32 UR12, UR7, UR10, URZ ;  /* 0x0000000a070c72a5 */ /* 0x000fe4000f8e00ff */
[----:B------:R-:W-:Y:S01]  /*2560*/  UIADD3 UR15, UPT, UPT, -UR4, URZ, URZ ;  /* 0x000000ff040f7290 */ /* 0x000fe2000fffe1ff */
[----:B------:R-:W-:Y:S01]  /*2570*/  UMOV UR10, UR17 ;  /* 0x00000011000a7c82 */ /* 0x000fe20008000000 */
[----:B------:R-:W-:Y:S02]  /*2580*/  UIADD3 UR12, UPT, UPT, -UR7, URZ, URZ ;  /* 0x000000ff070c7290 */ /* 0x000fe4000fffe1ff */
[----:B------:R-:W-:-:S03]  /*2590*/  USHF.R.U32.HI UR10, URZ, UR11, UR10 ;  /* 0x0000000bff0a7299 */ /* 0x000fc6000801160a */
[----:B------:R-:W-:Y:S01]  /*25a0*/  @!UP0 UMOV UR9, UR13 ;  /* 0x0000000d00098c82 */ /* 0x000fe20008000000 */
[----:B------:R-:W-:Y:S02]  /*25b0*/  UIMAD UR15, UR14, UR15, UR27 ;  /* 0x0000000f0e0f72a4 */ /* 0x000fe4000f8e021b */
[----:B------:R-:W-:Y:S02]  /*25c0*/  USEL UR10, UR4, UR10, !UP3 ;  /* 0x0000000a040a7287 */ /* 0x000fe4000d800000 */
[----:B------:R-:W-:Y:S02]  /*25d0*/  @!UP0 USHF.R.U32.HI UR9, URZ, UR11, UR9 ;  /* 0x0000000bff098299 */ /* 0x000fe40008011609 */
[----:B------:R-:W-:Y:S02]  /*25e0*/  UIADD3 UR11, UPT, UPT, -UR10, URZ, URZ ;  /* 0x000000ff0a0b7290 */ /* 0x000fe4000fffe1ff */
[----:B------:R-:W-:Y:S02]  /*25f0*/  @!UP0 USEL UR9, UR7, UR9, !UP3 ;  /* 0x0000000907098287 */ /* 0x000fe4000d800000 */
[----:B------:R-:W-:-:S02]  /*2600*/  UIMAD UR11, UR42, UR11, UR4 ;  /* 0x0000000b2a0b72a4 */ /* 0x000fc4000f8e0204 */
[----:B------:R-:W-:Y:S02]  /*2610*/  @!UP0 UIADD3 UR10, UPT, UPT, UR10, -UR9, URZ ;  /* 0x800000090a0a8290 */ /* 0x000fe4000fffe0ff */
[----:B------:R-:W-:Y:S02]  /*2620*/  @!UP0 UIMAD UR9, UR11, UR8, UR9 ;  /* 0x000000080b0982a4 */ /* 0x000fe4000f8e0209 */
[----:B------:R-:W-:Y:S02]  /*2630*/  @!UP0 UIMAD UR4, UR42, UR10, UR7 ;  /* 0x0000000a2a0482a4 */ /* 0x000fe4000f8e0207 */
[----:B------:R-:W-:Y:S02]  /*2640*/  UIMAD UR8, UR20, UR12, UR37 ;  /* 0x0000000c140872a4 */ /* 0x000fe4000f8e0225 */
[----:B------:R-:W-:Y:S01]  /*2650*/  UIMAD UR27, UR4, UR14, UR15 ;  /* 0x0000000e041b72a4 */ /* 0x000fe2000f8e020f */
[----:B------:R-:W-:Y:S02]  /*2660*/  @!UP0 UMOV UR7, UR9 ;  /* 0x0000000900078c82 */ /* 0x000fe40008000000 */
[----:B------:R-:W-:-:S12]  /*2670*/  UIMAD UR37, UR7, UR20, UR8 ;  /* 0x00000014072572a4 */ /* 0x000fd8000f8e0208 */
.L_x_41:
[----:B------:R-:W2:Y:S02]  /*2680*/  LDCU UR4, c[0x0][0xb30] ;  /* 0x00016600ff0477ac */ /* 0x000ea40008000800 */
[----:B--2---:R-:W-:-:S09]  /*2690*/  UISETP.NE.AND UP0, UPT, UR4, 0x1, UPT ;  /* 0x000000010400788c */ /* 0x004fd2000bf05270 */
[----:B------:R-:W-:Y:S05]  /*26a0*/  BRA.U UP0, `(.L_x_42) ;  /* 0x0000000100447547 */ /* 0x000fea000b800000 */
[----:B------:R-:W2:Y:S01]  /*26b0*/  LDCU.128 UR12, c[0x0][0xb10] ;  /* 0x00016200ff0c77ac */ /* 0x000ea20008000c00 */
[----:B------:R-:W3:Y:S01]  /*26c0*/  LDCU UR16, c[0x0][0xb0c] ;  /* 0x00016180ff1077ac */ /* 0x000ee20008000800 */
[----:B------:R-:W4:Y:S01]  /*26d0*/  LDCU UR17, c[0x0][0xb20] ;  /* 0x00016400ff1177ac */ /* 0x000f220008000800 */
[----:B--2---:R-:W-:Y:S02]  /*26e0*/  UIMAD.WIDE.U32 UR10, UR37, UR12, URZ ;  /* 0x0000000c250a72a5 */ /* 0x004fe4000f8e00ff */
[----:B------:R-:W-:Y:S02]  /*26f0*/  UIMAD.WIDE.U32 UR8, UR27, UR15, URZ ;  /* 0x0000000f1b0872a5 */ /* 0x000fe4000f8e00ff */
[----:B---3--:R-:W-:Y:S02]  /*2700*/  UISETP.NE.AND UP2, UPT, UR16, 0x1, UPT ;  /* 0x000000011000788c */ /* 0x008fe4000bf45270 */
[----:B------:R-:W-:Y:S01]  /*2710*/  UISETP.NE.AND UP0, UPT, UR14, 0x1, UPT ;  /* 0x000000010e00788c */ /* 0x000fe2000bf05270 */
[----:B------:R-:W-:-:S02]  /*2720*/  UMOV UR7, UR11 ;  /* 0x0000000b00077c82 */ /* 0x000fc40008000000 */
[----:B------:R-:W-:Y:S01]  /*2730*/  UMOV UR4, UR9 ;  /* 0x0000000900047c82 */ /* 0x000fe20008000000 */
[----:B------:R-:W-:Y:S02]  /*2740*/  USHF.R.U32.HI UR7, URZ, UR13, UR7 ;  /* 0x0000000dff077299 */ /* 0x000fe40008011607 */
[----:B----4-:R-:W-:Y:S02]  /*2750*/  USHF.R.U32.HI UR4, URZ, UR17, UR4 ;  /* 0x00000011ff047299 */ /* 0x010fe40008011604 */
[----:B------:R-:W-:Y:S02]  /*2760*/  USEL UR7, UR37, UR7, !UP2 ;  /* 0x0000000725077287 */ /* 0x000fe4000d000000 */
[----:B------:R-:W-:-:S04]  /*2770*/  USEL UR4, UR27, UR4, !UP0 ;  /* 0x000000041b047287 */ /* 0x000fc8000c000000 */
[----:B------:R-:W-:Y:S02]  /*2780*/  UIADD3 UR8, UPT, UPT, UR7, -UR4, URZ ;  /* 0x8000000407087290 */ /* 0x000fe4000fffe0ff */
[----:B------:R-:W-:Y:S02]  /*2790*/  UIADD3 UR4, UPT, UPT, -UR7, UR4, URZ ;  /* 0x0000000407047290 */ /* 0x000fe4000fffe1ff */
[----:B------:R-:W-:Y:S02]  /*27a0*/  UIMAD UR27, UR8, UR14, UR27 ;  /* 0x0000000e081b72a4 */ /* 0x000fe4000f8e021b */
[----:B------:R-:W-:-:S12]  /*27b0*/  UIMAD UR37, UR4, UR16, UR37 ;  /* 0x00000010042572a4 */ /* 0x000fd8000f8e0225 */
.L_x_42:
[----:B------:R-:W-:Y:S01]  /*27c0*/  VIADD R11, R11, 0x1 ;  /* 0x000000010b0b7836 */ /* 0x000fe20000000000 */
[----:B------:R-:W-:Y:S01]  /*27d0*/  R2UR UR4, R76 ;  /* 0x000000004c0472ca */ /* 0x000fe200000e0000 */
[----:B------:R-:W-:Y:S01]  /*27e0*/  UIADD3 UR26, UPT, UPT, UR27, UR63, URZ ;  /* 0x0000003f1b1a7290 */ /* 0x000fe2000fffe0ff */
[----:B------:R-:W-:Y:S02]  /*27f0*/  PLOP3.LUT P1, PT, PT, PT, PT, 0x80, 0x8 ;  /* 0x000000000008781c */ /* 0x000fe40003f2f070 */
[----:B------:R-:W-:-:S04]  /*2800*/  ISETP.NE.AND P0, PT, R11, 0x2, PT ;  /* 0x000000020b00780c */ /* 0x000fc80003f05270 */
[----:B-1----:R-:W-:Y:S02]  /*2810*/  SEL R0, RZ, 0x1, P0 ;  /* 0x00000001ff007807 */ /* 0x002fe40000000000 */
[----:B------:R-:W-:Y:S02]  /*2820*/  SEL R11, R11, RZ, P0 ;  /* 0x000000ff0b0b7207 */ /* 0x000fe40000000000 */
[----:B------:R-:W-:Y:S01]  /*2830*/  LOP3.LUT R10, R10, R0, RZ, 0x3c, !PT ;  /* 0x000000000a0a7212 */ /* 0x000fe200078e3cff */
[----:B------:R-:W-:Y:S01]  /*2840*/  UIADD3 UR20, UPT, UPT, UR37, UR4, URZ ;  /* 0x0000000425147290 */ /* 0x000fe2000fffe0ff */
[----:B------:R-:W-:Y:S11]  /*2850*/  BRA.U UP1, `(.L_x_43) ;  /* 0xfffffff101407547 */ /* 0x000ff6000b83ffff */
[----:B------:R-:W-:Y:S01]  /*2860*/  UIADD3 UR7, UPT, UPT, UR6, 0x88, URZ ;  /* 0x0000008806077890 */ /* 0x000fe2000fffe0ff */
[----:B------:R-:W-:-:S03]  /*2870*/  SHF.L.U32 R2, R12, 0x1f, RZ ;  /* 0x0000001f0c027819 */ /* 0x000fc600000006ff */
[----:B------:R-:W-:-:S09]  /*2880*/  ULEA UR4, UR5, UR7, 0x3 ;  /* 0x0000000705047291 */ /* 0x000fd2000f8e18ff */
[----:B------:R-:W1:Y:S02]  /*2890*/  SYNCS.PHASECHK.TRANS64.TRYWAIT P0, [UR4], R2 ;  /* 0x00000002ff0075a7 */ /* 0x000e640008001104 */
[----:B-1----:R-:W-:Y:S05]  /*28a0*/  @!P0 BRA `(.L_x_44) ;  /* 0x0000005800808947 */ /* 0x002fea0003800000 */
.L_x_131:
[----:B------:R-:W-:-:S04]  /*28b0*/  UIADD3 UR4, UPT, UPT, UR5, 0x1, URZ ;  /* 0x0000000105047890 */ /* 0x000fc8000fffe0ff */
[----:B------:R-:W-:-:S04]  /*28c0*/  UISETP.NE.AND UP0, UPT, UR4, 0x11, UPT ;  /* 0x000000110400788c */ /* 0x000fc8000bf05270 */
[----:B------:R-:W-:Y:S02]  /*28d0*/  USEL UR6, URZ, 0x1, UP0 ;  /* 0x00000001ff067887 */ /* 0x000fe40008000000 */
[----:B------:R-:W-:-:S04]  /*28e0*/  USEL UR4, UR4, URZ, UP0 ;  /* 0x000000ff04047287 */ /* 0x000fc80008000000 */
[----:B------:R-:W-:Y:S01]  /*28f0*/  ULEA UR5, UR4, UR7, 0x3 ;  /* 0x0000000704057291 */ /* 0x000fe2000f8e18ff */
[----:B-1----:R-:W-:-:S04]  /*2900*/  LOP3.LUT R2, R12, UR6, RZ, 0x3c, !PT ;  /* 0x000000060c027c12 */ /* 0x002fc8000f8e3cff */
[----:B------:R-:W-:-:S04]  /*2910*/  SHF.L.U32 R3, R2, 0x1f, RZ ;  /* 0x0000001f02037819 */ /* 0x000fc800000006ff */
[----:B------:R-:W1:Y:S02]  /*2920*/  SYNCS.PHASECHK.TRANS64.TRYWAIT P0, [UR5], R3 ;  /* 0x00000003ff0075a7 */ /* 0x000e640008001105 */
[----:B-1----:R-:W-:Y:S05]  /*2930*/  @!P0 BRA `(.L_x_45) ;  /* 0x0000005800748947 */ /* 0x002fea0003800000 */
.L_x_133:
[----:B------:R-:W-:-:S04]  /*2940*/  UIADD3 UR4, UPT, UPT, UR4, 0x1, URZ ;  /* 0x0000000104047890 */ /* 0x000fc8000fffe0ff */
[----:B------:R-:W-:-:S04]  /*2950*/  UISETP.NE.AND UP0, UPT, UR4, 0x11, UPT ;  /* 0x000000110400788c */ /* 0x000fc8000bf05270 */
[----:B------:R-:W-:Y:S02]  /*2960*/  USEL UR6, URZ, 0x1, UP0 ;  /* 0x00000001ff067887 */ /* 0x000fe40008000000 */
[----:B------:R-:W-:-:S04]  /*2970*/  USEL UR4, UR4, URZ, UP0 ;  /* 0x000000ff04047287 */ /* 0x000fc80008000000 */
[----:B------:R-:W-:Y:S01]  /*2980*/  ULEA UR5, UR4, UR7, 0x3 ;  /* 0x0000000704057291 */ /* 0x000fe2000f8e18ff */
[----:B------:R-:W-:-:S04]  /*2990*/  LOP3.LUT R2, R2, UR6, RZ, 0x3c, !PT ;  /* 0x0000000602027c12 */ /* 0x000fc8000f8e3cff */
[----:B-1----:R-:W-:-:S04]  /*29a0*/  SHF.L.U32 R3, R2, 0x1f, RZ ;  /* 0x0000001f02037819 */ /* 0x002fc800000006ff */
[----:B------:R-:W1:Y:S02]  /*29b0*/  SYNCS.PHASECHK.TRANS64.TRYWAIT P0, [UR5], R3 ;  /* 0x00000003ff0075a7 */ /* 0x000e640008001105 */
[----:B-1----:R-:W-:Y:S05]  /*29c0*/  @!P0 BRA `(.L_x_46) ;  /* 0x0000005800688947 */ /* 0x002fea0003800000 */
.L_x_135:
        /* <DEDUP_REMOVED lines=9> */
.L_x_137:
        /* <DEDUP_REMOVED lines=9> */
.L_x_139:
        /* <DEDUP_REMOVED lines=9> */
.L_x_141:
        /* <DEDUP_REMOVED lines=9> */
.L_x_143:
        /* <DEDUP_REMOVED lines=9> */
.L_x_145:
        /* <DEDUP_REMOVED lines=9> */
.L_x_147:
        /* <DEDUP_REMOVED lines=9> */
.L_x_149:
        /* <DEDUP_REMOVED lines=9> */
.L_x_151:
        /* <DEDUP_REMOVED lines=9> */
.L_x_153:
        /* <DEDUP_REMOVED lines=9> */
.L_x_155:
        /* <DEDUP_REMOVED lines=9> */
.L_x_157:
        /* <DEDUP_REMOVED lines=9> */
.L_x_159:
        /* <DEDUP_REMOVED lines=9> */
.L_x_161:
[----:B------:R-:W-:-:S04]  /*3120*/  UIADD3 UR4, UPT, UPT, UR4, 0x1, URZ ;  /* 0x0000000104047890 */ /* 0x000fc8000fffe0ff */
[----:B------:R-:W-:-:S04]  /*3130*/  UISETP.NE.AND UP0, UPT, UR4, 0x11, UPT ;  /* 0x000000110400788c */ /* 0x000fc8000bf05270 */
[----:B------:R-:W-:Y:S02]  /*3140*/  USEL UR5, URZ, 0x1, UP0 ;  /* 0x00000001ff057887 */ /* 0x000fe40008000000 */
[----:B------:R-:W-:-:S04]  /*3150*/  USEL UR4, UR4, URZ, UP0 ;  /* 0x000000ff04047287 */ /* 0x000fc80008000000 */
[----:B------:R-:W-:Y:S01]  /*3160*/  ULEA UR4, UR4, UR7, 0x3 ;  /* 0x0000000704047291 */ /* 0x000fe2000f8e18ff */
[----:B------:R-:W-:-:S04]  /*3170*/  LOP3.LUT R2, R2, UR5, RZ, 0x3c, !PT ;  /* 0x0000000502027c12 */ /* 0x000fc8000f8e3cff */
[----:B------:R-:W-:Y:S01]  /*3180*/  SHF.L.U32 R2, R2, 0x1f, RZ ;  /* 0x0000001f02027819 */ /* 0x000fe200000006ff */
[----:B-1----:R-:W-:-:S07]  /*3190*/  IMAD.U32 R0, RZ, RZ, UR4 ;  /* 0x00000004ff007e24 */ /* 0x002fce000f8e00ff */
.L_x_60:
[----:B-1----:R1:W2:Y:S02]  /*31a0*/  SYNCS.PHASECHK.TRANS64.TRYWAIT P0, [R0+URZ], R2 ;  /* 0x00000002000075a7 */ /* 0x0022a400080011ff */
[----:B--2---:R-:W-:Y:S05]  /*31b0*/  @!P0 NANOSLEEP.SYNCS 0x989680 ;  /* 0x009896800000895d */ /* 0x004fea0003900000 */
[----:B------:R-:W2:Y:S02]  /*31c0*/  @!P0 SYNCS.PHASECHK.TRANS64 P0, [R0+URZ], R2 ;  /* 0x00000002000085a7 */ /* 0x000ea400080010ff */
[----:B--2---:R-:W-:Y:S05]  /*31d0*/  @P0 EXIT ;  /* 0x000000000000094d */ /* 0x004fea0003800000 */
[----:B------:R-:W-:Y:S05]  /*31e0*/  BRA `(.L_x_60) ;  /* 0xfffffffc00ec7947 */ /* 0x000fea000383ffff */
.L_x_23:
[----:B------:R-:W-:-:S04]  /*31f0*/  UISETP.NE.AND UP0, UPT, UR45, URZ, UPT ;  /* 0x000000ff2d00728c */ /* 0x000fc8000bf05270 */
[----:B------:R-:W-:-:S09]  /*3200*/  UISETP.NE.OR UP0, UPT, UR18, 0x1, UP0 ;  /* 0x000000011200788c */ /* 0x000fd20008705670 */
[----:B------:R-:W-:Y:S05]  /*3210*/  BRA.U UP0, `(.L_x_61) ;  /* 0x0000000500487547 */ /* 0x000fea000b800000 */
[----:B------:R-:W-:Y:S01]  /*3220*/  ISETP.GE.U32.AND P2, PT, R0, 0x2, PT ;  /* 0x000000020000780c */ /* 0x000fe20003f46070 */
[----:B------:R-:W-:Y:S01]  /*3230*/  IMAD.MOV.U32 R12, RZ, RZ, 0x1 ;  /* 0x00000001ff0c7424 */ /* 0x000fe200078e00ff */
[----:B------:R-:W-:Y:S02]  /*3240*/  CS2R R10, SRZ ;  /* 0x00000000000a7805 */ /* 0x000fe4000001ff00 */
[----:B------:R-:W-:Y:S01]  /*3250*/  CS2R R8, SRZ ;  /* 0x0000000000087805 */ /* 0x000fe2000001ff00 */
[----:B------:R-:W-:Y:S01]  /*3260*/  UMOV UR6, 0x400 ;  /* 0x0000040000067882 */ /* 0x000fe20000000000 */
[----:B------:R-:W-:Y:S01]  /*3270*/  UMOV UR5, URZ ;  /* 0x000000ff00057c82 */ /* 0x000fe20008000000 */
[----:B------:R-:W-:-:S12]  /*3280*/  ULEA UR6, UR45, UR6, 0x18 ;  /* 0x000000062d067291 */ /* 0x000fd8000f8ec0ff */
.L_x_65:
[----:B------:R-:W-:Y:S02]  /*3290*/  LEA R2, R8, UR6, 0x3 ;  /* 0x0000000608027c11 */ /* 0x000fe4000f8e18ff */
[----:B------:R-:W-:-:S03]  /*32a0*/  SHF.L.U32 R4, R9, 0x1f, RZ ;  /* 0x0000001f09047819 */ /* 0x000fc600000006ff */
[----:B------:R-:W-:Y:S01]  /*32b0*/  VIADD R5, R2, 0x1b0 ;  /* 0x000001b002057836 */ /* 0x000fe20000000000 */
[----:B------:R-:W2:Y:S02]  /*32c0*/  SYNCS.PHASECHK.TRANS64.TRYWAIT P0, [R2+URZ+0x1a0], R4 ;  /* 0x0001a004020075a7 */ /* 0x000ea400080011ff */
[----:B--2---:R-:W-:Y:S05]  /*32d0*/  @!P0 BRA `(.L_x_62) ;  /* 0x0000005400748947 */ /* 0x004fea0003800000 */
.L_x_162:
[----:B------:R-:W-:Y:S01]  /*32e0*/  ULEA UR4, UR5, UR6, 0x3 ;  /* 0x0000000605047291 */ /* 0x000fe2000f8e18ff */
[----:B--2---:R-:W-:Y:S01]  /*32f0*/  PRMT R2, RZ, 0x654, R5 ;  /* 0x00000654ff027816 */ /* 0x004fe20000000005 */
[----:B------:R-:W-:Y:S01]  /*3300*/  @!P2 IMAD.MOV.U32 R4, RZ, RZ, 0x10 ;  /* 0x00000010ff04a424 */ /* 0x000fe200078e00ff */
[----:B------:R-:W-:Y:S01]  /*3310*/  SHF.L.U32 R5, R12, 0x1f, RZ ;  /* 0x0000001f0c057819 */ /* 0x000fe200000006ff */
[----:B------:R-:W-:Y:S01]  /*3320*/  UIADD3 UR7, UPT, UPT, UR4, 0x140, URZ ;  /* 0x0000014004077890 */ /* 0x000fe2000fffe0ff */
[----:B------:R2:W-:Y:S05]  /*3330*/  SYNCS.ARRIVE.TRANS64.RED.A1T0 RZ, [R2+URZ], RZ ;  /* 0x000000ff02ff79a7 */ /* 0x0005ea00081004ff */
[----:B------:R-:W-:Y:S01]  /*3340*/  IMAD.U32 R6, RZ, RZ, UR7 ;  /* 0x00000007ff067e24 */ /* 0x000fe2000f8e00ff */
[----:B------:R-:W3:Y:S04]  /*3350*/  SYNCS.PHASECHK.TRANS64.TRYWAIT P0, [UR4+0x150], R5 ;  /* 0x00015005ff0075a7 */ /* 0x000ee80008001104 */
[----:B------:R-:W-:Y:S01]  /*3360*/  PRMT R6, R0, 0x654, R6 ;  /* 0x0000065400067816 */ /* 0x000fe20000000006 */
[----:B--23--:R-:W-:Y:S06]  /*3370*/  @!P0 BRA `(.L_x_63) ;  /* 0x0000005400608947 */ /* 0x00cfec0003800000 */
.L_x_164:
[----:B------:R-:W-:Y:S01]  /*3380*/  ULEA UR8, UR5, UR6, 0x4 ;  /* 0x0000000605087291 */ /* 0x000fe2000f8e20ff */
[----:B------:R-:W-:Y:S01]  /*3390*/  SEL R3, R6, R3, !P2 ;  /* 0x0000000306037207 */ /* 0x000fe20005000000 */
[----:B------:R-:W-:Y:S01]  /*33a0*/  UIADD3 UR9, UPT, UPT, UR4, 0x140, URZ ;  /* 0x0000014004097890 */ /* 0x000fe2000fffe0ff */
[----:B--2---:R-:W-:Y:S01]  /*33b0*/  LEA R2, R11, UR6, 0x3 ;  /* 0x000000060b027c11 */ /* 0x004fe2000f8e18ff */
[----:B------:R-:W-:Y:S01]  /*33c0*/  UIADD3 UR8, UPT, UPT, UR8, 0x1d0, URZ ;  /* 0x000001d008087890 */ /* 0x000fe2000fffe0ff */
[----:B------:R2:W-:Y:S01]  /*33d0*/  @!P2 SYNCS.ARRIVE.TRANS64.RED RZ, [R3+URZ], R4 ;  /* 0x0000000403ffa9a7 */ /* 0x0005e200080004ff */
[----:B------:R-:W-:Y:S01]  /*33e0*/  UIADD3 UR4, UPT, UPT, UR5, 0x1, URZ ;  /* 0x0000000105047890 */ /* 0x000fe2000fffe0ff */
[----:B------:R-:W-:-:S03]  /*33f0*/  VIADD R8, R8, 0x1 ;  /* 0x0000000108087836 */ /* 0x000fc60000000000 */
[----:B------:R-:W-:Y:S02]  /*3400*/  UISETP.NE.AND UP0, UPT, UR4, 0x2, UPT ;  /* 0x000000020400788c */ /* 0x000fe4000bf05270 */
[----:B------:R-:W-:Y:S01]  /*3410*/  ISETP.NE.AND P0, PT, R8, 0x2, PT ;  /* 0x000000020800780c */ /* 0x000fe20003f05270 */
[----:B------:R-:W-:Y:S06]  /*3420*/  UGETNEXTWORKID.BROADCAST [UR8], [UR9] ;  /* 0x00000000080073ca */ /* 0x000fec0008000100 */
[----:B------:R-:W-:Y:S02]  /*3430*/  USEL UR7, URZ, 0x1, UP0 ;  /* 0x00000001ff077887 */ /* 0x000fe40008000000 */
[----:B------:R-:W-:-:S04]  /*3440*/  USEL UR5, UR4, URZ, UP0 ;  /* 0x000000ff04057287 */ /* 0x000fc80008000000 */
[----:B------:R-:W-:Y:S02]  /*3450*/  LOP3.LUT R12, R12, UR7, RZ, 0x3c, !PT ;  /* 0x000000070c0c7c12 */ /* 0x000fe4000f8e3cff */
[----:B--2---:R-:W-:-:S04]  /*3460*/  SHF.L.U32 R4, R10, 0x1f, RZ ;  /* 0x0000001f0a047819 */ /* 0x004fc800000006ff */
[----:B------:R-:W2:Y:S02]  /*3470*/  SYNCS.PHASECHK.TRANS64.TRYWAIT P1, [R2+URZ+0x140], R4 ;  /* 0x00014004020075a7 */ /* 0x000ea400080211ff */
[----:B--2---:R-:W-:Y:S05]  /*3480*/  @!P1 BRA `(.L_x_64) ;  /* 0x0000005400349947 */ /* 0x004fea0003800000 */
.L_x_165:
[C---:B--2---:R-:W-:Y:S01]  /*3490*/  LEA R4, R11.reuse, UR6, 0x4 ;  /* 0x000000060b047c11 */ /* 0x044fe2000f8e20ff */
[----:B------:R-:W-:Y:S01]  /*34a0*/  VIADD R2, R2, 0x150 ;  /* 0x0000015002027836 */ /* 0x000fe20000000000 */
[----:B------:R-:W-:Y:S01]  /*34b0*/  SEL R8, R8, RZ, P0 ;  /* 0x000000ff08087207 */ /* 0x000fe20000000000 */
[----:B------:R-:W-:-:S03]  /*34c0*/  VIADD R11, R11, 0x1 ;  /* 0x000000010b0b7836 */ /* 0x000fc60000000000 */
[----:B------:R-:W2:Y:S01]  /*34d0*/  LDS.128 R4, [R4+0x1d0] ;  /* 0x0001d00004047984 */ /* 0x000ea20000000c00 */
[----:B------:R-:W-:Y:S02]  /*34e0*/  PRMT R2, RZ, 0x654, R2 ;  /* 0x00000654ff027816 */ /* 0x000fe40000000002 */
[C---:B------:R-:W-:Y:S01]  /*34f0*/  ISETP.NE.AND P1, PT, R11.reuse, 0x2, PT ;  /* 0x000000020b00780c */ /* 0x040fe20003f25270 */
[----:B------:R-:W-:Y:S01]  /*3500*/  @!PT LDS RZ, [RZ] ;  /* 0x00000000fffff984 */ /* 0x000fe20000000800 */
[----:B------:R-:W-:Y:S01]  /*3510*/  @!PT LDS RZ, [RZ] ;  /* 0x00000000fffff984 */ /* 0x000fe20000000800 */
[----:B------:R-:W-:Y:S01]  /*3520*/  @!PT LDS RZ, [RZ] ;  /* 0x00000000fffff984 */ /* 0x000fe20000000800 */
[----:B------:R-:W-:Y:S01]  /*3530*/  @!PT LDS RZ, [RZ] ;  /* 0x00000000fffff984 */ /* 0x000fe20000000800 */
[----:B------:R3:W-:Y:S06]  /*3540*/  MEMBAR.ALL.CTA ;  /* 0x0000000000007992 */ /* 0x0007ec0000008000 */
[----:B---3--:R-:W3:Y:S01]  /*3550*/  FENCE.VIEW.ASYNC.S ;  /* 0x00000000000073c6 */ /* 0x008ee20000000000 */
[----:B------:R-:W-:Y:S01]  /*3560*/  SEL R11, R11, RZ, P1 ;  /* 0x000000ff0b0b7207 */ /* 0x000fe20000800000 */
[----:B---3--:R3:W-:Y:S01]  /*3570*/  SYNCS.ARRIVE.TRANS64.RED.A1T0 RZ, [R2+URZ], RZ ;  /* 0x000000ff02ff79a7 */ /* 0x0087e200081004ff */
[----:B--2---:R-:W-:-:S02]  /*3580*/  LOP3.LUT P3, RZ, R6, 0x1, RZ, 0xc0, !PT ;  /* 0x0000000106ff7812 */ /* 0x004fc4000786c0ff */
[----:B------:R-:W-:-:S04]  /*3590*/  SEL R4, RZ, 0x1, P1 ;  /* 0x00000001ff047807 */ /* 0x000fc80000800000 */
[----:B------:R-:W-:Y:S02]  /*35a0*/  LOP3.LUT R10, R10, R4, RZ, 0x3c, !PT ;  /* 0x000000040a0a7212 */ /* 0x000fe400078e3cff */
[----:B---3--:R-:W-:-:S04]  /*35b0*/  SEL R2, RZ, 0x1, P0 ;  /* 0x00000001ff027807 */ /* 0x008fc80000000000 */
[----:B------:R-:W-:Y:S01]  /*35c0*/  LOP3.LUT R9, R9, R2, RZ, 0x3c, !PT ;  /* 0x0000000209097212 */ /* 0x000fe200078e3cff */
[----:B------:R-:W-:Y:S06]  /*35d0*/  @P3 BRA `(.L_x_65) ;  /* 0xfffffffc002c3947 */ /* 0x000fec000383ffff */
[----:B------:R-:W-:Y:S01]  /*35e0*/  ULEA UR4, UR5, UR6, 0x3 ;  /* 0x0000000605047291 */ /* 0x000fe2000f8e18ff */
[----:B------:R-:W-:-:S08]  /*35f0*/  SHF.L.U32 R2, R12, 0x1f, RZ ;  /* 0x0000001f0c027819 */ /* 0x000fd000000006ff */
[----:B------:R-:W2:Y:S02]  /*3600*/  SYNCS.PHASECHK.TRANS64 P0, [UR4+0x150], R2 ;  /* 0x00015002ff0075a7 */ /* 0x000ea40008001004 */
[----:B--2---:R-:W-:Y:S05]  /*3610*/  @P0 BRA `(.L_x_66) ;  /* 0x0000000000080947 */ /* 0x004fea0003800000 */
[----:B------:R-:W2:Y:S02]  /*3620*/  SYNCS.PHASECHK.TRANS64.TRYWAIT P0, [UR4+0x150], R2 ;  /* 0x00015002ff0075a7 */ /* 0x000ea40008001104 */
[----:B--2---:R-:W-:Y:S05]  /*3630*/  @!P0 BRA `(.L_x_67) ;  /* 0x0000005000dc8947 */ /* 0x004fea0003800000 */
.L_x_66:
[----:B------:R-:W-:-:S04]  /*3640*/  UIADD3 UR7, UPT, UPT, UR5, 0x1, URZ ;  /* 0x0000000105077890 */ /* 0x000fc8000fffe0ff */
[----:B------:R-:W-:-:S04]  /*3650*/  UISETP.NE.AND UP0, UPT, UR7, 0x2, UPT ;  /* 0x000000020700788c */ /* 0x000fc8000bf05270 */
[----:B------:R-:W-:Y:S02]  /*3660*/  USEL UR8, URZ, 0x1, UP0 ;  /* 0x00000001ff087887 */ /* 0x000fe40008000000 */
[----:B------:R-:W-:-:S04]  /*3670*/  USEL UR7, UR7, URZ, UP0 ;  /* 0x000000ff07077287 */ /* 0x000fc80008000000 */
[----:B------:R-:W-:Y:S01]  /*3680*/  ULEA UR7, UR7, UR6, 0x3 ;  /* 0x0000000607077291 */ /* 0x000fe2000f8e18ff */
[----:B--2---:R-:W-:-:S04]  /*3690*/  LOP3.LUT R2, R12, UR8, RZ, 0x3c, !PT ;  /* 0x000000080c027c12 */ /* 0x004fc8000f8e3cff */
[----:B------:R-:W-:-:S04]  /*36a0*/  SHF.L.U32 R0, R2, 0x1f, RZ ;  /* 0x0000001f02007819 */ /* 0x000fc800000006ff */
[----:B------:R-:W2:Y:S02]  /*36b0*/  SYNCS.PHASECHK.TRANS64 P0, [UR7+0x150], R0 ;  /* 0x00015000ff0075a7 */ /* 0x000ea40008001007 */
[----:B-12---:R-:W-:Y:S05]  /*36c0*/  @P0 EXIT ;  /* 0x000000000000094d */ /* 0x006fea0003800000 */
[----:B------:R-:W-:Y:S02]  /*36d0*/  SHF.L.U32 R2, R2, 0x1f, RZ ;  /* 0x0000001f02027819 */ /* 0x000fe400000006ff */
[----:B------:R-:W-:-:S07]  /*36e0*/  MOV R0, UR7 ;  /* 0x0000000700007c02 */ /* 0x000fce0008000f00 */
.L_x_68:
[----:B-1----:R1:W2:Y:S02]  /*36f0*/  SYNCS.PHASECHK.TRANS64.TRYWAIT P0, [R0+URZ+0x150], R2 ;  /* 0x00015002000075a7 */ /* 0x0022a400080011ff */
[----:B--2---:R-:W-:Y:S05]  /*3700*/  @!P0 NANOSLEEP.SYNCS 0x989680 ;  /* 0x009896800000895d */ /* 0x004fea0003900000 */
[----:B------:R-:W2:Y:S02]  /*3710*/  @!P0 SYNCS.PHASECHK.TRANS64 P0, [R0+URZ+0x150], R2 ;  /* 0x00015002000085a7 */ /* 0x000ea400080010ff */
[----:B--2---:R-:W-:Y:S05]  /*3720*/  @P0 EXIT ;  /* 0x000000000000094d */ /* 0x004fea0003800000 */
[----:B------:R-:W-:Y:S05]  /*3730*/  BRA `(.L_x_68) ;  /* 0xfffffffc00ec7947 */ /* 0x000fea000383ffff */
.L_x_61:
[----:B------:R-:W-:Y:S05]  /*3740*/  BRA.U UP5, `(.L_x_69) ;  /* 0x0000000d059c7547 */ /* 0x000fea000b800000 */
[----:B------:R-:W-:Y:S01]  /*3750*/  UMOV UR4, 0x40 ;  /* 0x0000004000047882 */ /* 0x000fe20000000000 */
[----:B------:R-:W-:Y:S01]  /*3760*/  NOP ;  /* 0x0000000000007918 */ /* 0x000fe20000000000 */
[----:B------:R-:W-:Y:S01]  /*3770*/  ULEA UR5, UR45, UR4, 0x18 ;  /* 0x000000042d057291 */ /* 0x000fe2000f8ec0ff */
[----:B------:R-:W-:Y:S02]  /*3780*/  UMOV UR6, 0x400 ;  /* 0x0000040000067882 */ /* 0x000fe40000000000 */
[----:B------:R-:W-:-:S06]  /*3790*/  ULEA UR6, UR45, UR6, 0x18 ;  /* 0x000000062d067291 */ /* 0x000fcc000f8ec0ff */
[----:B------:R-:W2:Y:S02]  /*37a0*/  LDS.U8 R0, [UR5+0x1c] ;  /* 0x00001c05ff007984 */ /* 0x000ea40008000000 */
[----:B--2---:R-:W-:-:S13]  /*37b0*/  ISETP.NE.AND P0, PT, R0, RZ, PT ;  /* 0x000000ff0000720c */ /* 0x004fda0003f05270 */
[----:B------:R-:W-:Y:S05]  /*37c0*/  @P0 BRA `(.L_x_70) ;  /* 0x0000000000580947 */ /* 0x000fea0003800000 */
[----:B------:R-:W-:-:S13]  /*37d0*/  ELECT P0, URZ, PT ;  /* 0x0000000000ff782f */ /* 0x000fda0003800000 */
[----:B------:R-:W-:Y:S05]  /*37e0*/  @!P0 BRA `(.L_x_71) ;  /* 0x0000000000608947 */ /* 0x000fea0003800000 */
[----:B------:R-:W-:Y:S01]  /*37f0*/  UMOV UR4, 0x10 ;  /* 0x0000001000047882 */ /* 0x000fe20000000000 */
[----:B------:R-:W-:Y:S01]  /*3800*/  HFMA2 R0, -RZ, RZ, 0, 5.9604644775390625e-08 ;  /* 0x00000001ff007431 */ /* 0x000fe200000001ff */
[----:B------:R-:W-:-:S03]  /*3810*/  MOV R3, 0xffff ;  /* 0x0000ffff00037802 */ /* 0x000fc60000000f00 */
[----:B------:R-:W-:Y:S04]  /*3820*/  DEPBAR.LE SB2, 0x36 ;  /* 0x0000ad800000791a */ /* 0x000fe80000000000 */
[----:B------:R-:W2:Y:S02]  /*3830*/  UTCATOMSWS.FIND_AND_SET.ALIGN UP0, UR4, UR4 ;  /* 0x00000004000475e3 */ /* 0x000ea40008000800 */
[----:B--2---:R-:W-:Y:S01]  /*3840*/  MOV R4, UR4 ;  /* 0x0000000400047c02 */ /* 0x004fe20008000f00 */
[----:B------:R-:W-:Y:S06]  /*3850*/  BRA.U UP0, `(.L_x_72) ;  /* 0x0000000100187547 */ /* 0x000fec000b800000 */
.L_x_73:
[----:B------:R-:W-:Y:S05]  /*3860*/  NANOSLEEP 0x64 ;  /* 0x000000640000795d */ /* 0x000fea0003800000 */
[----:B------:R-:W-:-:S05]  /*3870*/  UMOV UR4, 0x10 ;  /* 0x0000001000047882 */ /* 0x000fca0000000000 */
[----:B------:R-:W-:Y:S04]  /*3880*/  DEPBAR.LE SB2, 0x36 ;  /* 0x0000ad800000791a */ /* 0x000fe80000000000 */
[----:B------:R-:W2:Y:S02]  /*3890*/  UTCATOMSWS.FIND_AND_SET.ALIGN UP0, UR4, UR4 ;  /* 0x00000004000475e3 */ /* 0x000ea40008000800 */
[----:B--2---:R-:W-:Y:S01]  /*38a0*/  MOV R4, UR4 ;  /* 0x0000000400047c02 */ /* 0x004fe20008000f00 */
[----:B------:R-:W-:Y:S05]  /*38b0*/  BRA.U !UP0, `(.L_x_73) ;  /* 0xfffffffd08e87547 */ /* 0x000fea000b83ffff */
.L_x_72:
[-C--:B------:R-:W-:Y:S02]  /*38c0*/  SHF.L.U32 R3, R3, R4.reuse, RZ ;  /* 0x0000000403037219 */ /* 0x080fe400000006ff */
[----:B------:R-:W-:Y:S01]  /*38d0*/  SHF.L.U32 R0, R0, R4, RZ ;  /* 0x0000000400007219 */ /* 0x000fe200000006ff */
[----:B------:R-:W-:Y:S02]  /*38e0*/  IMAD.SHL.U32 R4, R4, 0x20, RZ ;  /* 0x0000002004047824 */ /* 0x000fe400078e00ff */
[----:B------:R2:W-:Y:S04]  /*38f0*/  ATOMS.OR RZ, [UR5+0x14], R3 ;  /* 0x00001403ffff798c */ /* 0x0005e8000b000005 */
[----:B------:R2:W-:Y:S04]  /*3900*/  ATOMS.OR RZ, [UR5+0x18], R0 ;  /* 0x00001800ffff798c */ /* 0x0005e8000b000005 */
[----:B------:R2:W-:Y:S01]  /*3910*/  STS [UR6+0x1f0], R4 ;  /* 0x0001f004ff007988 */ /* 0x0005e20008000806 */
[----:B------:R-:W-:Y:S05]  /*3920*/  BRA `(.L_x_71) ;  /* 0x0000000000107947 */ /* 0x000fea0003800000 */
.L_x_70:
[----:B------:R-:W-:Y:S02]  /*3930*/  MOV R0, 0xffffffff ;  /* 0xffffffff00007802 */ /* 0x000fe40000000f00 */
[----:B------:R-:W-:-:S03]  /*3940*/  MOV R4, 0x3970 ;  /* 0x0000397000047802 */ /* 0x000fc60000000f00 */
[----:B------:R2:W-:Y:S04]  /*3950*/  STS [UR6+0x1f0], R0 ;  /* 0x0001f000ff007988 */ /* 0x0005e80008000806 */
[----:B-12--5:R-:W-:Y:S05]  /*3960*/  CALL.REL.NOINC `($__internal_1_$__cuda_sm10x_tcgen05_guardrail_trap_phase_invalid_during_alloc) ;  /* 0x00000054009c7944 */ /* 0x026fea0003c00000 */
.L_x_71:
[----:B------:R-:W-:Y:S05]  /*3970*/  WARPSYNC.ALL ;  /* 0x0000000000007948 */ /* 0x000fea0003800000 */
[----:B------:R-:W3:Y:S01]  /*3980*/  S2UR UR4, SR_CgaCtaId ;  /* 0x00000000000479c3 */ /* 0x000ee20000008800 */
[----:B------:R-:W-:Y:S01]  /*3990*/  UMOV UR17, 0x400 ;  /* 0x0000040000117882 */ /* 0x000fe20000000000 */
[----:B------:R-:W-:-:S06]  /*39a0*/  NOP ;  /* 0x0000000000007918 */ /* 0x000fcc0000000000 */
[----:B------:R-:W-:Y:S06]  /*39b0*/  BAR.ARV 0x6, 0xa0 ;  /* 0x0182800000007b1d */ /* 0x000fec0000002000 */
[----:B------:R-:W4:Y:S01]  /*39c0*/  LDCU UR5, c[0x0][0x38c] ;  /* 0x00007180ff0577ac */ /* 0x000f220008000800 */
[----:B------:R-:W-:Y:S01]  /*39d0*/  LOP3.LUT R2, R2, 0xffff, RZ, 0xc0, !PT ;  /* 0x0000ffff02027812 */ /* 0x000fe200078ec0ff */
[----:B------:R-:W-:Y:S01]  /*39e0*/  IMAD.MOV.U32 R11, RZ, RZ, 0x1 ;  /* 0x00000001ff0b7424 */ /* 0x000fe200078e00ff */
[----:B------:R-:W-:Y:S01]  /*39f0*/  CS2R R8, SRZ ;  /* 0x0000000000087805 */ /* 0x000fe2000001ff00 */
[----:B------:R-:W1:Y:S01]  /*3a00*/  LDCU UR8, c[0x0][0x38c] ;  /* 0x00007180ff0877ac */ /* 0x000e620008000800 */
[----:B------:R-:W-:Y:S01]  /*3a10*/  R2UR UR19, R2 ;  /* 0x00000000021372ca */ /* 0x000fe200000e0000 */
[----:B------:R-:W-:Y:S01]  /*3a20*/  IMAD.MOV.U32 R10, RZ, RZ, RZ ;  /* 0x000000ffff0a7224 */ /* 0x000fe200078e00ff */
[----:B------:R-:W-:Y:S01]  /*3a30*/  UMOV UR22, URZ ;  /* 0x000000ff00167c82 */ /* 0x000fe20008000000 */
[----:B------:R-:W-:Y:S01]  /*3a40*/  UMOV UR14, URZ ;  /* 0x000000ff000e7c82 */ /* 0x000fe20008000000 */
[----:B---3--:R-:W-:Y:S01]  /*3a50*/  ULEA UR17, UR4, UR17, 0x18 ;  /* 0x0000001104117291 */ /* 0x008fe2000f8ec0ff */
[----:B------:R-:W-:Y:S01]  /*3a60*/  UMOV UR26, 0x0 ;  /* 0x00000000001a7882 */ /* 0x000fe20000000000 */
[----:B------:R-:W-:-:S02]  /*3a70*/  UMOV UR27, 0x42004a0 ;  /* 0x042004a0001b7882 */ /* 0x000fc40000000000 */
[----:B------:R-:W-:Y:S02]  /*3a80*/  UIADD3 UR6, UPT, UPT, UR17, 0x4400, URZ ;  /* 0x0000440011067890 */ /* 0x000fe4000fffe0ff */
[----:B------:R-:W-:Y:S02]  /*3a90*/  UIADD3 UR7, UPT, UPT, UR17, 0x15400, URZ ;  /* 0x0001540011077890 */ /* 0x000fe4000fffe0ff */
[----:B----4-:R-:W-:Y:S01]  /*3aa0*/  UIADD3 UR5, UPT, UPT, UR5, 0x3f, URZ ;  /* 0x0000003f05057890 */ /* 0x010fe2000fffe0ff */
[----:B--2---:R-:W2:Y:S01]  /*3ab0*/  LDS R0, [UR17+0x1f0] ;  /* 0x0001f011ff007984 */ /* 0x004ea20008000800 */
[----:B------:R-:W-:Y:S02]  /*3ac0*/  USHF.R.U32.HI UR6, URZ, 0x4, UR6 ;  /* 0x00000004ff067899 */ /* 0x000fe40008011606 */
[----:B------:R-:W-:Y:S02]  /*3ad0*/  USHF.R.S32.HI UR4, URZ, 0x1f, UR5 ;  /* 0x0000001fff047899 */ /* 0x000fe40008011405 */
[----:B------:R-:W-:-:S02]  /*3ae0*/  ULOP3.LUT UR6, UR6, 0x3fff, URZ, 0xc0, !UPT ;  /* 0x00003fff06067892 */ /* 0x000fc4000f8ec0ff */
[----:B------:R-:W-:Y:S02]  /*3af0*/  ULEA.HI UR4, UR4, UR5, URZ, 0x6 ;  /* 0x0000000504047291 */ /* 0x000fe4000f8f30ff */
[----:B------:R-:W-:Y:S02]  /*3b00*/  USHF.R.U32.HI UR5, URZ, 0x4, UR7 ;  /* 0x00000004ff057899 */ /* 0x000fe40008011607 */
[----:B------:R-:W-:Y:S02]  /*3b10*/  USHF.R.S32.HI UR28, URZ, 0x6, UR4 ;  /* 0x00000006ff1c7899 */ /* 0x000fe40008011404 */
[----:B------:R-:W-:Y:S02]  /*3b20*/  ULOP3.LUT UR5, UR5, 0x3fff, URZ, 0xc0, !UPT ;  /* 0x00003fff05057892 */ /* 0x000fe4000f8ec0ff */
[----:B------:R-:W-:Y:S02]  /*3b30*/  UISETP.LT.AND UP0, UPT, UR28, 0x1, UPT ;  /* 0x000000011c00788c */ /* 0x000fe4000bf01270 */
[----:B------:R-:W-:-:S02]  /*3b40*/  ULOP3.LUT UR20, UR6, 0x10000, URZ, 0xfc, !UPT ;  /* 0x0001000006147892 */ /* 0x000fc4000f8efcff */
[----:B------:R-:W-:Y:S02]  /*3b50*/  USEL UR29, UR28, 0x1, !UP0 ;  /* 0x000000011c1d7887 */ /* 0x000fe4000c000000 */
[----:B------:R-:W-:Y:S02]  /*3b60*/  ULOP3.LUT UR21, UR5, 0x10000, URZ, 0xfc, !UPT ;  /* 0x0001000005157892 */ /* 0x000fe4000f8efcff */
[----:B------:R-:W-:Y:S02]  /*3b70*/  UIADD3 UR29, UPT, UPT, -UR29, URZ, URZ ;  /* 0x000000ff1d1d7290 */ /* 0x000fe4000fffe1ff */
[----:B-1----:R-:W-:Y:S01]  /*3b80*/  UISETP.GE.AND UP4, UPT, UR8, 0x1, UPT ;  /* 0x000000010800788c */ /* 0x002fe2000bf86270 */
[----:B------:R-:W-:Y:S01]  /*3b90*/  UMOV UR24, 0x0 ;  /* 0x0000000000187882 */ /* 0x000fe20000000000 */
[----:B------:R-:W-:Y:S01]  /*3ba0*/  UMOV UR25, 0x42004a0 ;  /* 0x042004a000197882 */ /* 0x000fe20000000000 */
[----:B--2---:R-:W-:-:S15]  /*3bb0*/  R2UR UR30, R0 ;  /* 0x00000000001e72ca */ /* 0x004fde00000e0000 */
.L_x_80:
[----:B------:R-:W-:Y:S02]  /*3bc0*/  LEA R0, R10, UR17, 0x3 ;  /* 0x000000110a007c11 */ /* 0x000fe4000f8e18ff */
[----:B------:R-:W-:Y:S02]  /*3bd0*/  SHF.L.U32 R2, R9, 0x1f, RZ ;  /* 0x0000001f09027819 */ /* 0x000fe400000006ff */
[----:B------:R-:W-:Y:S01]  /*3be0*/  PLOP3.LUT P0, PT, PT, PT, UP4, 0x80, 0x8 ;  /* 0x000000000008781c */ /* 0x000fe20003f0f048 */
[----:B------:R-:W-:Y:S01]  /*3bf0*/  VIADD R3, R0, 0x150 ;  /* 0x0000015000037836 */ /* 0x000fe20000000000 */
[----:B-1----:R-:W1:Y:S02]  /*3c00*/  SYNCS.PHASECHK.TRANS64.TRYWAIT P1, [R0+URZ+0x140], R2 ;  /* 0x00014002000075a7 */ /* 0x002e6400080211ff */
[----:B-1-3--:R-:W-:Y:S09]  /*3c10*/  @!P1 BRA `(.L_x_74) ;  /* 0x0000004c007c9947 */ /* 0x00aff20003800000 */
.L_x_167:
[----:B------:R-:W-:Y:S01]  /*3c20*/  LEA R4, R10, UR17, 0x4 ;  /* 0x000000110a047c11 */ /* 0x000fe2000f8e20ff */
[----:B------:R-:W-:Y:S01]  /*3c30*/  @UP4 ULEA UR4, UR14, UR17, 0x3 ;  /* 0x000000110e044291 */ /* 0x000fe2000f8e18ff */
[----:B------:R-:W-:Y:S01]  /*3c40*/  PLOP3.LUT P2, PT, PT, PT, PT, 0x80, 0x8 ;  /* 0x000000000008781c */ /* 0x000fe20003f4f070 */
[----:B------:R-:W-:Y:S01]  /*3c50*/  ULEA UR23, UR22, UR17, 0x3 ;  /* 0x0000001116177291 */ /* 0x000fe2000f8e18ff */
[----:B------:R-:W-:Y:S02]  /*3c60*/  PRMT R3, RZ, 0x654, R3 ;  /* 0x00000654ff037816 */ /* 0x000fe40000000003 */
[----:B------:R-:W2:Y:S01]  /*3c70*/  LDS.128 R4, [R4+0x1d0] ;  /* 0x0001d00004047984 */ /* 0x000ea20000000c00 */
[----:B-1----:R-:W-:Y:S02]  /*3c80*/  @P0 SHF.L.U32 R2, R8, 0x1f, RZ ;  /* 0x0000001f08020819 */ /* 0x002fe400000006ff */
[----:B------:R-:W-:Y:S01]  /*3c90*/  SHF.L.U32 R0, R11, 0x1f, RZ ;  /* 0x0000001f0b007819 */ /* 0x000fe200000006ff */
[----:B------:R-:W-:Y:S01]  /*3ca0*/  @!PT LDS RZ, [RZ] ;  /* 0x00000000fffff984 */ /* 0x000fe20000000800 */
[----:B------:R-:W-:Y:S01]  /*3cb0*/  @!PT LDS RZ, [RZ] ;  /* 0x00000000fffff984 */ /* 0x000fe20000000800 */
[----:B------:R-:W-:Y:S01]  /*3cc0*/  @!PT LDS RZ, [RZ] ;  /* 0x00000000fffff984 */ /* 0x000fe20000000800 */
[----:B------:R-:W-:Y:S01]  /*3cd0*/  @!PT LDS RZ, [RZ] ;  /* 0x00000000fffff984 */ /* 0x000fe20000000800 */
[----:B------:R1:W-:Y:S06]  /*3ce0*/  MEMBAR.ALL.CTA ;  /* 0x0000000000007992 */ /* 0x0003ec0000008000 */
[----:B-1----:R-:W1:Y:S02]  /*3cf0*/  FENCE.VIEW.ASYNC.S ;  /* 0x00000000000073c6 */ /* 0x002e640000000000 */
[----:B-1----:R1:W-:Y:S01]  /*3d00*/  SYNCS.ARRIVE.TRANS64.RED.A1T0 RZ, [R3+URZ], RZ ;  /* 0x000000ff03ff79a7 */ /* 0x0023e200081004ff */
[----:B------:R1:W3:Y:S01]  /*3d10*/  @P0 SYNCS.PHASECHK.TRANS64.TRYWAIT P2, [UR4], R2 ;  /* 0x00000002ff0005a7 */ /* 0x0002e20008041104 */
[----:B------:R-:W-:Y:S01]  /*3d20*/  ULEA.HI UR4, UR22, UR22, URZ, 0x1 ;  /* 0x0000001616047291 */ /* 0x000fe2000f8f08ff */
[----:B--2---:R-:W-:-:S03]  /*3d30*/  LOP3.LUT P1, RZ, R6, 0x1, RZ, 0xc0, !PT ;  /* 0x0000000106ff7812 */ /* 0x004fc6000782c0ff */
[----:B------:R-:W-:Y:S02]  /*3d40*/  USHF.L.U32 UR18, UR4, 0x6, URZ ;  /* 0x0000000604127899 */ /* 0x000fe400080006ff */
[----:B------:R-:W-:Y:S02]  /*3d50*/  ULOP3.LUT UR4, UR4, 0xffe, URZ, 0xc0, !UPT ;  /* 0x00000ffe04047892 */ /* 0x000fe4000f8ec0ff */
[----:B------:R-:W-:Y:S02]  /*3d60*/  ULOP3.LUT UR18, UR18, 0xffffff80, URZ, 0xc0, !UPT ;  /* 0xffffff8012127892 */ /* 0x000fe4000f8ec0ff */
[----:B------:R-:W-:Y:S02]  /*3d70*/  UIADD3 UR4, UPT, UPT, -UR4, UR22, URZ ;  /* 0x0000001604047290 */ /* 0x000fe4000fffe1ff */
[----:B------:R-:W-:Y:S01]  /*3d80*/  UIADD3 UR18, UPT, UPT, UR30, UR18, URZ ;  /* 0x000000121e127290 */ /* 0x000fe2000fffe0ff */
[----:B------:R-:W2:Y:S03]  /*3d90*/  SYNCS.PHASECHK.TRANS64.TRYWAIT P0, [UR23+0x180], R0 ;  /* 0x00018000ff0075a7 */ /* 0x000ea60008001117 */
[----:B------:R-:W-:Y:S01]  /*3da0*/  ULEA UR18, UR4, UR18, 0x14 ;  /* 0x0000001204127291 */ /* 0x000fe2000f8ea0ff */
[----:B-123--:R-:W-:Y:S11]  /*3db0*/  @!P0 BRA `(.L_x_75) ;  /* 0x0000004c00288947 */ /* 0x00eff60003800000 */
.L_x_169:
[----:B------:R-:W-:Y:S01]  /*3dc0*/  IADD3 R10, PT, PT, R10, 0x1, RZ ;  /* 0x000000010a0a7810 */ /* 0x000fe20007ffe0ff */
[----:B------:R-:W-:Y:S06]  /*3dd0*/  BRA.U !UP4, `(.L_x_76) ;  /* 0x000000010c987547 */ /* 0x000fec000b800000 */
[----:B------:R-:W-:Y:S01]  /*3de0*/  UPLOP3.LUT UP2, UPT, UPT, UPT, UPT, 0x40, 0x4 ;  /* 0x000000000004789c */ /* 0x000fe20003f4e870 */
[----:B------:R-:W-:Y:S01]  /*3df0*/  UMOV UR16, UR29 ;  /* 0x0000001d00107c82 */ /* 0x000fe20008000000 */
[----:B------:R-:W-:Y:S01]  /*3e00*/  UMOV UR15, UR28 ;  /* 0x0000001c000f7c82 */ /* 0x000fe20008000000 */
[----:B------:R-:W-:-:S08]  /*3e10*/  UMOV UR6, UR14 ;  /* 0x0000000e00067c82 */ /* 0x000fd00008000000 */
.L_x_79:
[----:B------:R-:W-:Y:S02]  /*3e20*/  UIADD3 UR16, UPT, UPT, UR16, 0x1, URZ ;  /* 0x0000000110107890 */ /* 0x000fe4000fffe0ff */
[----:B--2---:R-:W-:Y:S02]  /*3e30*/  ULEA UR5, UR6, UR17, 0x3 ;  /* 0x0000001106057291 */ /* 0x004fe4000f8e18ff */
[----:B------:R-:W-:Y:S01]  /*3e40*/  UISETP.NE.AND UP3, UPT, UR16, URZ, UPT ;  /* 0x000000ff1000728c */ /* 0x000fe2000bf65270 */
[----:B---3--:R-:W-:Y:S10]  /*3e50*/  @P2 BRA `(.L_x_77) ;  /* 0x00000000000c2947 */ /* 0x008ff40003800000 */
[----:B-1----:R-:W-:Y:S04]  /*3e60*/  SHF.L.U32 R2, R8, 0x1f, RZ ;  /* 0x0000001f08027819 */ /* 0x002fe800000006ff */
[----:B------:R-:W1:Y:S02]  /*3e70*/  SYNCS.PHASECHK.TRANS64.TRYWAIT P0, [UR5], R2 ;  /* 0x00000002ff0075a7 */ /* 0x000e640008001105 */
[----:B-1----:R-:W-:Y:S05]  /*3e80*/  @!P0 BRA `(.L_x_78) ;  /* 0x0000004c000c8947 */ /* 0x002fea0003800000 */
.L_x_77:
[----:B------:R-:W-:Y:S01]  /*3e90*/  UISETP.NE.AND UP0, UPT, UR15, 0x1, UPT ;  /* 0x000000010f00788c */ /* 0x000fe2000bf05270 */
[----:B------:R-:W-:Y:S01]  /*3ea0*/  PLOP3.LUT P2, PT, PT, PT, PT, 0x80, 0x8 ;  /* 0x000000000008781c */ /* 0x000fe20003f4f070 */
[----:B------:R-:W-:Y:S02]  /*3eb0*/  UIADD3 UR4, UPT, UPT, UR6, 0x1, URZ ;  /* 0x0000000106047890 */ /* 0x000fe4000fffe0ff */
[----:B------:R-:W-:Y:S02]  /*3ec0*/  ULEA UR12, UR6, UR21, 0x9 ;  /* 0x00000015060c7291 */ /* 0x000fe4000f8e48ff */
[----:B------:R-:W-:Y:S01]  /*3ed0*/  UISETP.NE.AND UP1, UPT, UR4, 0x11, UPT ;  /* 0x000000110400788c */ /* 0x000fe2000bf25270 */
[----:B------:R-:W-:Y:S01]  /*3ee0*/  PLOP3.LUT P0, PT, PT, PT, UP0, 0x80, 0x8 ;  /* 0x000000000008781c */ /* 0x000fe20003f0f008 */
[----:B------:R-:W-:Y:S02]  /*3ef0*/  UIADD3 UR10, UPT, UPT, UR12, 0x2, URZ ;  /* 0x000000020c0a7890 */ /* 0x000fe4000fffe0ff */
[----:B------:R-:W-:Y:S02]  /*3f00*/  USEL UR7, URZ, 0x1, UP1 ;  /* 0x00000001ff077887 */ /* 0x000fe40008800000 */
[----:B------:R-:W-:Y:S02]  /*3f10*/  USEL UR14, UR4, URZ, UP1 ;  /* 0x000000ff040e7287 */ /* 0x000fe40008800000 */
[----:B------:R-:W-:Y:S02]  /*3f20*/  UIADD3 UR15, UPT, UPT, UR15, -0x1, URZ ;  /* 0xffffffff0f0f7890 */ /* 0x000fe4000fffe0ff */
[----:B------:R-:W-:Y:S01]  /*3f30*/  @UP0 ULEA UR4, UR14, UR17, 0x3 ;  /* 0x000000110e040291 */ /* 0x000fe2000f8e18ff */
[----:B------:R-:W-:Y:S01]  /*3f40*/  LOP3.LUT R8, R8, UR7, RZ, 0x3c, !PT ;  /* 0x0000000708087c12 */ /* 0x000fe2000f8e3cff */
[----:B------:R-:W-:Y:S01]  /*3f50*/  UIADD3 UR7, UPT, UPT, UR5, 0x88, URZ ;  /* 0x0000008805077890 */ /* 0x000fe2000fffe0ff */
[----:B------:R-:W-:Y:S02]  /*3f60*/  UMOV UR13, 0x80004020 ;  /* 0x80004020000d7882 */ /* 0x000fe40000000000 */
[----:B-1----:R-:W-:Y:S01]  /*3f70*/  @P0 SHF.L.U32 R0, R8, 0x1f, RZ ;  /* 0x0000001f08000819 */ /* 0x002fe200000006ff */
[----:B------:R-:W-:Y:S01]  /*3f80*/  UMOV UR5, 0x80004020 ;  /* 0x8000402000057882 */ /* 0x000fe20000000000 */
[----:B------:R-:W-:Y:S01]  /*3f90*/  UMOV UR11, 0x80004020 ;  /* 0x80004020000b7882 */ /* 0x000fe20000000000 */
[----:B------:R-:W-:Y:S01]  /*3fa0*/  UMOV UR9, 0x80004020 ;  /* 0x8000402000097882 */ /* 0x000fe20000000000 */
[----:B------:R2:W3:Y:S01]  /*3fb0*/  @P0 SYNCS.PHASECHK.TRANS64.TRYWAIT P2, [UR4], R0 ;  /* 0x00000000ff0005a7 */ /* 0x0004e20008041104 */
[----:B------:R-:W-:Y:S03]  /*3fc0*/  ULEA UR4, UR6, UR20, 0x8 ;  /* 0x0000001406047291 */ /* 0x000fe6000f8e40ff */
[----:B------:R-:W-:Y:S01]  /*3fd0*/  UMOV UR6, UR14 ;  /* 0x0000000e00067c82 */ /* 0x000fe20008000000 */
[----:B------:R-:W-:Y:S05]  /*3fe0*/  UIADD3 UR8, UPT, UPT, UR4, 0x2, URZ ;  /* 0x0000000204087890 */ /* 0x000fea000fffe0ff */
[----:B------:R2:W-:Y:S01]  /*3ff0*/  UTCIMMA gdesc[UR4], gdesc[UR12], tmem[UR18], tmem[UR26], idesc[UR27], UP2 ;  /* 0x00ff1a0c040075ea */ /* 0x0005e20009000112 */
[----:B------:R-:W-:Y:S03]  /*4000*/  UPLOP3.LUT UP2, UPT, UPT, UPT, UPT, 0x80, 0x8 ;  /* 0x000000000008789c */ /* 0x000fe60003f4f070 */
[----:B------:R2:W-:Y:S01]  /*4010*/  UTCIMMA gdesc[UR8], gdesc[UR10], tmem[UR18], tmem[UR24], idesc[UR25], UPT ;  /* 0x00ff180a080075ea */ /* 0x0005e2000b800112 */
[----:B------:R2:W-:Y:S01]  /*4020*/  UTCBAR.MULTICAST [UR7], URZ, UR19 ;  /* 0x000000ff070073e9 */ /* 0x0005e20008000813 */
[----:B------:R-:W-:Y:S06]  /*4030*/  BRA.U UP3, `(.L_x_79) ;  /* 0xfffffffd03787547 */ /* 0x000fec000b83ffff */
.L_x_76:
[----:B--2---:R-:W-:Y:S01]  /*4040*/  UIADD3 UR4, UPT, UPT, UR22, 0x1, URZ ;  /* 0x0000000116047890 */ /* 0x004fe2000fffe0ff */
[C---:B------:R-:W-:Y:S01]  /*4050*/  ISETP.NE.AND P0, PT, R10.reuse, 0x2, PT ;  /* 0x000000020a00780c */ /* 0x040fe20003f05270 */
[----:B------:R-:W-:Y:S02]  /*4060*/  UIADD3 UR5, UPT, UPT, UR23, 0x160, URZ ;  /* 0x0000016017057890 */ /* 0x000fe4000fffe0ff */
[----:B------:R-:W-:Y:S01]  /*4070*/  UISETP.NE.AND UP0, UPT, UR4, 0x4, UPT ;  /* 0x000000040400788c */ /* 0x000fe2000bf05270 */
[----:B-1----:R-:W-:Y:S02]  /*4080*/  SEL R0, RZ, 0x1, P0 ;  /* 0x00000001ff007807 */ /* 0x002fe40000000000 */
[----:B------:R-:W-:Y:S01]  /*4090*/  SEL R10, R10, RZ, P0 ;  /* 0x000000ff0a0a7207 */ /* 0x000fe20000000000 */
[----:B------:R-:W-:Y:S01]  /*40a0*/  USEL UR6, URZ, 0x1, UP0 ;  /* 0x00000001ff067887 */ /* 0x000fe20008000000 */
[----:B------:R-:W-:Y:S01]  /*40b0*/  LOP3.LUT R9, R9, R0, RZ, 0x3c, !PT ;  /* 0x0000000009097212 */ /* 0x000fe200078e3cff */
[----:B------:R-:W-:Y:S01]  /*40c0*/  USEL UR22, UR4, URZ, UP0 ;  /* 0x000000ff04167287 */ /* 0x000fe20008000000 */
[----:B------:R1:W-:Y:S03]  /*40d0*/  UTCBAR [UR5], URZ ;  /* 0x000000ff050073e9 */ /* 0x0003e600080000ff */
[----:B------:R-:W-:Y:S01]  /*40e0*/  LOP3.LUT R11, R11, UR6, RZ, 0x3c, !PT ;  /* 0x000000060b0b7c12 */ /* 0x000fe2000f8e3cff */
[----:B------:R-:W-:Y:S07]  /*40f0*/  @P1 BRA `(.L_x_80) ;  /* 0xfffffff800b01947 */ /* 0x000fee000383ffff */
[----:B------:R-:W2:Y:S01]  /*4100*/  S2UR UR8, SR_CgaCtaId ;  /* 0x00000000000879c3 */ /* 0x000ea20000008800 */
[----:B------:R-:W-:Y:S01]  /*4110*/  ELECT P0, URZ, PT ;  /* 0x0000000000ff782f */ /* 0x000fe20003800000 */
[----:B------:R-:W-:Y:S01]  /*4120*/  IMAD.MOV.U32 R0, RZ, RZ, 0x1 ;  /* 0x00000001ff007424 */ /* 0x000fe200078e00ff */
[----:B------:R-:W-:Y:S01]  /*4130*/  UIADD3 UR17, UPT, UPT, UR17, 0x180, URZ ;  /* 0x0000018011117890 */ /* 0x000fe2000fffe0ff */
[----:B------:R-:W-:Y:S01]  /*4140*/  SHF.L.U32 R2, R11, 0x1f, RZ ;  /* 0x0000001f0b027819 */ /* 0x000fe200000006ff */
[----:B------:R-:W-:-:S03]  /*4150*/  UMOV UR4, 0x40 ;  /* 0x0000004000047882 */ /* 0x000fc60000000000 */
[----:B------:R-:W-:Y:S01]  /*4160*/  UVIRTCOUNT.DEALLOC.SMPOOL 0x80 ;  /* 0x000000800000784c */ /* 0x000fe20000000000 */
[----:B--2---:R-:W-:Y:S02]  /*4170*/  ULEA UR8, UR8, UR4, 0x18 ;  /* 0x0000000408087291 */ /* 0x004fe4000f8ec0ff */
[----:B------:R-:W-:-:S07]  /*4180*/  ULEA UR4, UR22, UR17, 0x3 ;  /* 0x0000001116047291 */ /* 0x000fce000f8e18ff */
[----:B------:R2:W-:Y:S02]  /*4190*/  @P0 STS.U8 [UR8+0x1c], R0 ;  /* 0x00001c00ff000988 */ /* 0x0005e40008000008 */
[----:B------:R-:W4:Y:S02]  /*41a0*/  SYNCS.PHASECHK.TRANS64.TRYWAIT P0, [UR4], R2 ;  /* 0x00000002ff0075a7 */ /* 0x000f240008001104 */
[----:B--2-4-:R-:W-:Y:S05]  /*41b0*/  @!P0 BRA `(.L_x_81) ;  /* 0x0000004800588947 */ /* 0x014fea0003800000 */
.L_x_172:
[----:B------:R-:W-:-:S04]  /*41c0*/  UIADD3 UR4, UPT, UPT, UR22, 0x1, URZ ;  /* 0x0000000116047890 */ /* 0x000fc8000fffe0ff */
[----:B------:R-:W-:-:S04]  /*41d0*/  UISETP.NE.AND UP0, UPT, UR4, 0x4, UPT ;  /* 0x000000040400788c */ /* 0x000fc8000bf05270 */
[----:B------:R-:W-:Y:S02]  /*41e0*/  USEL UR6, URZ, 0x1, UP0 ;  /* 0x00000001ff067887 */ /* 0x000fe40008000000 */
[----:B------:R-:W-:-:S04]  /*41f0*/  USEL UR4, UR4, URZ, UP0 ;  /* 0x000000ff04047287 */ /* 0x000fc80008000000 */
[----:B-1----:R-:W-:Y:S01]  /*4200*/  ULEA UR5, UR4, UR17, 0x3 ;  /* 0x0000001104057291 */ /* 0x002fe2000f8e18ff */
[----:B--2---:R-:W-:-:S04]  /*4210*/  LOP3.LUT R2, R11, UR6, RZ, 0x3c, !PT ;  /* 0x000000060b027c12 */ /* 0x004fc8000f8e3cff */
[----:B------:R-:W-:-:S04]  /*4220*/  SHF.L.U32 R3, R2, 0x1f, RZ ;  /* 0x0000001f02037819 */ /* 0x000fc800000006ff */
[----:B------:R-:W1:Y:S02]  /*4230*/  SYNCS.PHASECHK.TRANS64.TRYWAIT P0, [UR5], R3 ;  /* 0x00000003ff0075a7 */ /* 0x000e640008001105 */
[----:B-1----:R-:W-:Y:S05]  /*4240*/  @!P0 BRA `(.L_x_82) ;  /* 0x00000048004c8947 */ /* 0x002fea0003800000 */
.L_x_174:
        /* <DEDUP_REMOVED lines=9> */
.L_x_176:
[----:B------:R-:W-:-:S04]  /*42e0*/  UIADD3 UR4, UPT, UPT, UR4, 0x1, URZ ;  /* 0x0000000104047890 */ /* 0x000fc8000fffe0ff */
[----:B------:R-:W-:-:S04]  /*42f0*/  UISETP.NE.AND UP0, UPT, UR4, 0x4, UPT ;  /* 0x000000040400788c */ /* 0x000fc8000bf05270 */
[----:B------:R-:W-:Y:S02]  /*4300*/  USEL UR5, URZ, 0x1, UP0 ;  /* 0x00000001ff057887 */ /* 0x000fe40008000000 */
[----:B------:R-:W-:-:S04]  /*4310*/  USEL UR4, UR4, URZ, UP0 ;  /* 0x000000ff04047287 */ /* 0x000fc80008000000 */
[----:B------:R-:W-:Y:S01]  /*4320*/  ULEA UR4, UR4, UR17, 0x3 ;  /* 0x0000001104047291 */ /* 0x000fe2000f8e18ff */
[----:B------:R-:W-:-:S04]  /*4330*/  LOP3.LUT R2, R2, UR5, RZ, 0x3c, !PT ;  /* 0x0000000502027c12 */ /* 0x000fc8000f8e3cff */
[----:B------:R-:W-:-:S04]  /*4340*/  SHF.L.U32 R2, R2, 0x1f, RZ ;  /* 0x0000001f02027819 */ /* 0x000fc800000006ff */
[----:B------:R-:W2:Y:S02]  /*4350*/  SYNCS.PHASECHK.TRANS64.TRYWAIT P0, [UR4], R2 ;  /* 0x00000002ff0075a7 */ /* 0x000ea40008001104 */
[----:B--2---:R-:W-:Y:S05]  /*4360*/  @!P0 BRA `(.L_x_84) ;  /* 0x0000004800348947 */ /* 0x004fea0003800000 */
.L_x_178:
[----:B------:R-:W-:Y:S01]  /*4370*/  NOP ;  /* 0x0000000000007918 */ /* 0x000fe20000000000 */
[----:B-1----:R-:W1:Y:S01]  /*4380*/  LDS R0, [UR8+0x14] ;  /* 0x00001408ff007984 */ /* 0x002e620008000800 */
[----:B------:R-:W-:Y:S01]  /*4390*/  ULOP3.LUT UR4, UR30, 0xffff, URZ, 0xc0, !UPT ;  /* 0x0000ffff1e047892 */ /* 0x000fe2000f8ec0ff */
[----:B------:R-:W-:Y:S01]  /*43a0*/  UMOV UR5, 0xffff ;  /* 0x0000ffff00057882 */ /* 0x000fe20000000000 */
[----:B------:R-:W-:Y:S02]  /*43b0*/  UMOV UR6, 0x1 ;  /* 0x0000000100067882 */ /* 0x000fe40000000000 */
[----:B------:R-:W-:-:S04]  /*43c0*/  USHF.R.U32.HI UR4, URZ, 0x5, UR4 ;  /* 0x00000005ff047899 */ /* 0x000fc80008011604 */
[----:B------:R-:W-:Y:S02]  /*43d0*/  USHF.L.U32 UR5, UR5, UR4, URZ ;  /* 0x0000000405057299 */ /* 0x000fe400080006ff */
[----:B------:R-:W-:-:S04]  /*43e0*/  USHF.L.U32 UR4, UR6, UR4, URZ ;  /* 0x0000000406047299 */ /* 0x000fc800080006ff */
[----:B-1----:R-:W-:-:S04]  /*43f0*/  LOP3.LUT R0, R0, UR5, RZ, 0xc0, !PT ;  /* 0x0000000500007c12 */ /* 0x002fc8000f8ec0ff */
[----:B------:R-:W-:-:S13]  /*4400*/  ISETP.NE.AND P0, PT, R0, UR5, PT ;  /* 0x0000000500007c0c */ /* 0x000fda000bf05270 */
[----:B------:R-:W-:Y:S05]  /*4410*/  @P0 BRA `(.L_x_85) ;  /* 0x0000000000580947 */ /* 0x000fea0003800000 */
[----:B------:R-:W1:Y:S02]  /*4420*/  LDS R0, [UR8+0x18] ;  /* 0x00001808ff007984 */ /* 0x000e640008000800 */
[----:B-1----:R-:W-:-:S04]  /*4430*/  LOP3.LUT R0, R0, UR4, RZ, 0xc0, !PT ;  /* 0x0000000400007c12 */ /* 0x002fc8000f8ec0ff */
[----:B------:R-:W-:-:S13]  /*4440*/  ISETP.NE.AND P0, PT, R0, UR4, PT ;  /* 0x0000000400007c0c */ /* 0x000fda000bf05270 */
[----:B------:R-:W-:Y:S05]  /*4450*/  @P0 BRA `(.L_x_86) ;  /* 0x00000000003c0947 */ /* 0x000fea0003800000 */
[----:B------:R-:W1:Y:S01]  /*4460*/  S2R R2, SR_LANEID ;  /* 0x0000000000027919 */ /* 0x000e620000000000 */
[----:B------:R-:W-:-:S06]  /*4470*/  ULOP3.LUT UR5, URZ, UR5, URZ, 0x33, !UPT ;  /* 0x00000005ff057292 */ /* 0x000fcc000f8e33ff */
[----:B------:R-:W-:-:S04]  /*4480*/  IMAD.U32 R0, RZ, RZ, UR5 ;  /* 0x00000005ff007e24 */ /* 0x000fc8000f8e00ff */
[----:B------:R2:W4:Y:S02]  /*4490*/  REDUX UR7, R0 ;  /* 0x00000000000773c4 */ /* 0x0005240000000000 */
[----:B------:R1:W-:Y:S01]  /*44a0*/  UTCATOMSWS.AND URZ, UR5 ;  /* 0x0000000500ff79e3 */ /* 0x0003e20008000000 */
[----:B--2---:R-:W-:Y:S01]  /*44b0*/  LOP3.LUT R0, RZ, UR4, RZ, 0x33, !PT ;  /* 0x00000004ff007c12 */ /* 0x004fe2000f8e33ff */
[----:B------:R-:W-:Y:S02]  /*44c0*/  VOTEU.ANY UR4, UPT, PT ;  /* 0x0000000000047886 */ /* 0x000fe400038e0100 */
[----:B------:R-:W-:Y:S02]  /*44d0*/  UFLO.U32 UR4, UR4 ;  /* 0x00000004000472bd */ /* 0x000fe400080e0000 */
[----:B------:R-:W2:Y:S04]  /*44e0*/  REDUX UR6, R0 ;  /* 0x00000000000673c4 */ /* 0x000ea80000000000 */
[----:B-1----:R-:W-:-:S02]  /*44f0*/  ISETP.EQ.U32.AND P0, PT, R2, UR4, PT ;  /* 0x0000000402007c0c */ /* 0x002fc4000bf02070 */
[----:B----4-:R-:W-:-:S11]  /*4500*/  MOV R2, UR7 ;  /* 0x0000000700027c02 */ /* 0x010fd60008000f00 */
[----:B------:R1:W-:Y:S01]  /*4510*/  @P0 ATOMS.AND RZ, [UR8+0x14], R2 ;  /* 0x00001402ffff098c */ /* 0x0003e2000a800008 */
[----:B--2---:R-:W-:-:S05]  /*4520*/  IMAD.U32 R0, RZ, RZ, UR6 ;  /* 0x00000006ff007e24 */ /* 0x004fca000f8e00ff */
[----:B------:R1:W-:Y:S01]  /*4530*/  @P0 ATOMS.AND RZ, [UR8+0x18], R0 ;  /* 0x00001800ffff098c */ /* 0x0003e2000a800008 */
[----:B------:R-:W-:Y:S05]  /*4540*/  BRA `(.L_x_87) ;  /* 0x0000000000147947 */ /* 0x000fea0003800000 */
.L_x_86:
[----:B------:R-:W-:Y:S02]  /*4550*/  MOV R2, 0x4570 ;  /* 0x0000457000027802 */ /* 0x000fe40000000f00 */
[----:B---3-5:R-:W-:Y:S05]  /*4560*/  CALL.REL.NOINC `($__internal_0_$__cuda_sm10x_tcgen05_guardrail_trap_col_being_dealloced_not_returned_by_alloc) ;  /* 0x0000004800907944 */ /* 0x028fea0003c00000 */
[----:B------:R-:W-:Y:S05]  /*4570*/  BRA `(.L_x_87) ;  /* 0x0000000000087947 */ /* 0x000fea0003800000 */
.L_x_85:
[----:B------:R-:W-:Y:S02]  /*4580*/  MOV R2, 0x45a0 ;  /* 0x000045a000027802 */ /* 0x000fe40000000f00 */
[----:B---3-5:R-:W-:Y:S05]  /*4590*/  CALL.REL.NOINC `($__internal_2_$__cuda_sm10x_tcgen05_guardrail_trap_unallocated_columns_being_dealloced) ;  /* 0x00000048009c7944 */ /* 0x028fea0003c00000 */
.L_x_87:
[----:B------:R-:W-:Y:S01]  /*45a0*/  NOP ;  /* 0x0000000000007918 */ /* 0x000fe20000000000 */
[----:B------:R-:W-:Y:S05]  /*45b0*/  EXIT ;  /* 0x000000000000794d */ /* 0x000fea0003800000 */
.L_x_69:
[----:B------:R-:W-:-:S09]  /*45c0*/  UISETP.NE.OR UP0, UPT, UR18, 0x3, !UP3 ;  /* 0x000000031200788c */ /* 0x000fd2000df05670 */
[----:B------:R-:W-:Y:S05]  /*45d0*/  BRA.U UP0, `(.L_x_88) ;  /* 0x0000000d00ac7547 */ /* 0x000fea000b800000 */
[----:B------:R-:W2:Y:S01]  /*45e0*/  LDCU.64 UR4, c[0x0][0x888] ;  /* 0x00011100ff0477ac */ /* 0x000ea20008000a00 */
[----:B------:R-:W3:Y:S01]  /*45f0*/  LDC.64 R12, c[0x0][0x348] ;  /* 0x0000d200ff0c7b82 */ /* 0x000ee20000000a00 */
[----:B------:R-:W-:Y:S02]  /*4600*/  HFMA2 R9, -RZ, RZ, 0, 0 ;  /* 0x00000000ff097431 */ /* 0x000fe400000001ff */
[----:B------:R-:W-:Y:S01]  /*4610*/  IMAD.MOV.U32 R11, RZ, RZ, 0x1 ;  /* 0x00000001ff0b7424 */ /* 0x000fe200078e00ff */
[----:B------:R-:W4:Y:S01]  /*4620*/  LDCU UR31, c[0x0][0x370] ;  /* 0x00006e00ff1f77ac */ /* 0x000f220008000800 */
[----:B------:R-:W-:Y:S01]  /*4630*/  IMAD.MOV.U32 R10, RZ, RZ, RZ ;  /* 0x000000ffff0a7224 */ /* 0x000fe200078e00ff */
[----:B------:R-:W-:Y:S01]  /*4640*/  MOV R3, 0x1000 ;  /* 0x0000100000037802 */ /* 0x000fe20000000f00 */
[----:B------:R-:W4:Y:S01]  /*4650*/  LDCU.128 UR32, c[0x0][0xb10] ;  /* 0x00016200ff2077ac */ /* 0x000f220008000c00 */
[----:B------:R-:W1:Y:S01]  /*4660*/  LDCU UR30, c[0x0][0x374] ;  /* 0x00006e80ff1e77ac */ /* 0x000e620008000800 */
[----:B------:R-:W1:Y:S01]  /*4670*/  LDCU.64 UR28, c[0x0][0x890] ;  /* 0x00011200ff1c77ac */ /* 0x000e620008000a00 */
[----:B------:R-:W1:Y:S01]  /*4680*/  LDCU UR15, c[0x0][0xb0c] ;  /* 0x00016180ff0f77ac */ /* 0x000e620008000800 */
[----:B--2---:R-:W-:Y:S01]  /*4690*/  UISETP.NE.U32.AND UP0, UPT, UR4, URZ, UPT ;  /* 0x000000ff0400728c */ /* 0x004fe2000bf05070 */
[----:B------:R-:W2:Y:S01]  /*46a0*/  LDCU UR41, c[0x0][0xb20] ;  /* 0x00016400ff2977ac */ /* 0x000ea20008000800 */
[----:B------:R-:W2:Y:S01]  /*46b0*/  LDCU UR4, c[0x0][0xb30] ;  /* 0x00016600ff0477ac */ /* 0x000ea20008000800 */
[----:B------:R-:W-:Y:S01]  /*46c0*/  UMOV UR21, 0x400 ;  /* 0x0000040000157882 */ /* 0x000fe20000000000 */
[----:B----4-:R-:W-:-:S02]  /*46d0*/  UIMAD.WIDE.U32 UR6, UR31, UR32, URZ ;  /* 0x000000201f0672a5 */ /* 0x010fc4000f8e00ff */
[----:B-1----:R-:W-:Y:S02]  /*46e0*/  UIMAD.WIDE.U32 UR8, UR30, UR35, URZ ;  /* 0x000000231e0872a5 */ /* 0x002fe4000f8e00ff */
[----:B------:R-:W-:Y:S02]  /*46f0*/  ULEA UR21, UR45, UR21, 0x18 ;  /* 0x000000152d157291 */ /* 0x000fe4000f8ec0ff */
[----:B------:R-:W-:Y:S02]  /*4700*/  UISETP.NE.U32.AND UP6, UPT, UR28, URZ, UPT ;  /* 0x000000ff1c00728c */ /* 0x000fe4000bfc5070 */
[----:B------:R-:W-:Y:S02]  /*4710*/  UIADD3 UR38, UPT, UPT, UR21, 0x118, URZ ;  /* 0x0000011815267890 */ /* 0x000fe4000fffe0ff */
[----:B------:R-:W-:Y:S02]  /*4720*/  UISETP.NE.AND.EX UP5, UPT, UR5, URZ, UPT, UP0 ;  /* 0x000000ff0500728c */ /* 0x000fe4000bfa5300 */
[----:B------:R-:W-:Y:S01]  /*4730*/  UISETP.NE.AND UP0, UPT, UR42, 0x1, UPT ;  /* 0x000000012a00788c */ /* 0x000fe2000bf05270 */
[----:B------:R-:W-:Y:S01]  /*4740*/  UMOV UR6, UR7 ;  /* 0x0000000700067c82 */ /* 0x000fe20008000000 */
[----:B------:R-:W-:Y:S01]  /*4750*/  UMOV UR39, UR9 ;  /* 0x0000000900277c82 */ /* 0x000fe20008000000 */
[----:B------:R-:W-:-:S02]  /*4760*/  USEL UR37, URZ, 0x1, UP4 ;  /* 0x00000001ff257887 */ /* 0x000fc4000a000000 */
[----:B------:R-:W-:Y:S02]  /*4770*/  UISETP.NE.AND UP0, UPT, UR15, 0x1, UPT ;  /* 0x000000010f00788c */ /* 0x000fe4000bf05270 */
[----:B------:R-:W-:Y:S02]  /*4780*/  UPLOP3.LUT UP4, UPT, UPT, UPT, UPT, 0x40, 0x4 ;  /* 0x000000000004789c */ /* 0x000fe40003f8e870 */
[----:B------:R-:W-:Y:S01]  /*4790*/  UISETP.GE.AND UP2, UPT, UR42, 0x1, UPT ;  /* 0x000000012a00788c */ /* 0x000fe2000bf46270 */
[----:B------:R-:W1:Y:S01]  /*47a0*/  LDCU.64 UR22, c[0x0][0xb28] ;  /* 0x00016500ff1677ac */ /* 0x000e620008000a00 */
[----:B------:R-:W-:Y:S02]  /*47b0*/  UISETP.NE.AND.EX UP6, UPT, UR29, URZ, UPT, UP6 ;  /* 0x000000ff1d00728c */ /* 0x000fe4000bfc5360 */
[----:B------:R-:W-:Y:S02]  /*47c0*/  UIADD3 UR17, UPT, UPT, UR21, 0x110, URZ ;  /* 0x0000011015117890 */ /* 0x000fe4000fffe0ff */
[----:B------:R-:W-:-:S02]  /*47d0*/  UPRMT UR38, UR45, 0x654, UR38 ;  /* 0x000006542d267896 */ /* 0x000fc40008000026 */
[----:B------:R-:W-:Y:S02]  /*47e0*/  USHF.R.U32.HI UR40, URZ, UR33, UR6 ;  /* 0x00000021ff287299 */ /* 0x000fe40008011606 */
[----:B--2---:R-:W-:Y:S02]  /*47f0*/  USHF.R.U32.HI UR39, URZ, UR41, UR39 ;  /* 0x00000029ff277299 */ /* 0x004fe40008011627 */
[----:B------:R-:W-:Y:S02]  /*4800*/  UISETP.NE.AND UP0, UPT, UR34, 0x1, UPT ;  /* 0x000000012200788c */ /* 0x000fe4000bf05270 */
[----:B---3--:R-:W-:-:S11]  /*4810*/  UISETP.NE.AND UP3, UPT, UR4, 0x1, UPT ;  /* 0x000000010400788c */ /* 0x008fd6000bf65270 */
.L_x_97:
[C---:B------:R-:W-:Y:S02]  /*4820*/  LEA R8, R10.reuse, UR21, 0x3 ;  /* 0x000000150a087c11 */ /* 0x040fe4000f8e18ff */
[----:B------:R-:W-:Y:S02]  /*4830*/  SHF.L.U32 R0, R9, 0x1f, RZ ;  /* 0x0000001f09007819 */ /* 0x000fe400000006ff */
[----:B------:R-:W-:Y:S02]  /*4840*/  LEA R4, R10, UR21, 0x4 ;  /* 0x000000150a047c11 */ /* 0x000fe4000f8e20ff */
[----:B--2---:R-:W2:Y:S02]  /*4850*/  SYNCS.PHASECHK.TRANS64.TRYWAIT P0, [R8+URZ+0x140], R0 ;  /* 0x00014000080075a7 */ /* 0x004ea400080011ff */
[----:B--2---:R-:W-:Y:S05]  /*4860*/  @!P0 BRA `(.L_x_89) ;  /* 0x00000044000c8947 */ /* 0x004fea0003800000 */
.L_x_179:
[----:B------:R-:W3:Y:S01]  /*4870*/  LDS.128 R4, [R4+0x1d0] ;  /* 0x0001d00004047984 */ /* 0x000ee20000000c00 */
[----:B------:R-:W-:Y:S01]  /*4880*/  UISETP.GE.AND UP0, UPT, UR42, 0x1, UPT ;  /* 0x000000012a00788c */ /* 0x000fe2000bf06270 */
[----:B------:R-:W-:Y:S01]  /*4890*/  @!PT LDS RZ, [RZ] ;  /* 0x00000000fffff984 */ /* 0x000fe20000000800 */
[----:B------:R-:W-:Y:S01]  /*48a0*/  @!PT LDS RZ, [RZ] ;  /* 0x00000000fffff984 */ /* 0x000fe20000000800 */
[----:B------:R-:W-:Y:S01]  /*48b0*/  @!PT LDS RZ, [RZ] ;  /* 0x00000000fffff984 */ /* 0x000fe20000000800 */
[----:B------:R-:W-:Y:S01]  /*48c0*/  @!PT LDS RZ, [RZ] ;  /* 0x00000000fffff984 */ /* 0x000fe20000000800 */
[----:B------:R4:W-:Y:S06]  /*48d0*/  MEMBAR.ALL.CTA ;  /* 0x0000000000007992 */ /* 0x0009ec0000008000 */
[----:B----4-:R-:W4:Y:S01]  /*48e0*/  FENCE.VIEW.ASYNC.S ;  /* 0x00000000000073c6 */ /* 0x010f220000000000 */
[----:B---3--:R-:W-:Y:S11]  /*48f0*/  LOP3.LUT P0, RZ, R6, 0x1, RZ, 0xc0, !PT ;  /* 0x0000000106ff7812 */ /* 0x008ff6000780c0ff */
[----:B------:R-:W-:Y:S02]  /*4900*/  @!UPT UIADD3 URZ, UPT, UPT, URZ, URZ, URZ ;  /* 0x000000fffffff290 */ /* 0x000fe4000fffe0ff */
[----:B----4-:R-:W-:Y:S01]  /*4910*/  VOTEU.ANY UP2, P0 ;  /* 0x0000000000ff7886 */ /* 0x010fe20000040100 */
[----:B------:R-:W-:Y:S11]  /*4920*/  PLOP3.LUT P0, PT, PT, PT, UP2, 0x80, 0x8 ;  /* 0x000000000008781c */ /* 0x000ff60003f0f028 */
[----:B------:R-:W-:Y:S02]  /*4930*/  @!UPT UIADD3 URZ, UPT, UPT, URZ, URZ, URZ ;  /* 0x000000fffffff290 */ /* 0x000fe4000fffe0ff */
[----:B--2---:R-:W-:Y:S02]  /*4940*/  @P0 SHF.R.U32.HI R0, RZ, 0x10, R5 ;  /* 0x00000010ff000819 */ /* 0x004fe40000011605 */
[----:B------:R-:W-:Y:S02]  /*4950*/  @P0 MOV R2, R4 ;  /* 0x0000000400020202 */ /* 0x000fe40000000f00 */
[----:B------:R-:W-:Y:S01]  /*4960*/  @P0 R2UR UR4, R0 ;  /* 0x00000000000402ca */ /* 0x000fe200000e0000 */
[----:B------:R-:W-:Y:S01]  /*4970*/  VIADD R0, R8, 0x150 ;  /* 0x0000015008007836 */ /* 0x000fe20000000000 */
[----:B------:R-:W-:Y:S02]  /*4980*/  @P0 LOP3.LUT R4, R5, 0xffff, RZ, 0xc0, !PT ;  /* 0x0000ffff05040812 */ /* 0x000fe400078ec0ff */
[----:B------:R-:W-:Y:S02]  /*4990*/  @P0 R2UR UR6, R2 ;  /* 0x00000000020602ca */ /* 0x000fe400000e0000 */
[----:B------:R-:W-:Y:S02]  /*49a0*/  PRMT R0, RZ, 0x654, R0 ;  /* 0x00000654ff007816 */ /* 0x000fe40000000000 */
[----:B------:R-:W-:Y:S02]  /*49b0*/  @P0 R2UR UR5, R4 ;  /* 0x00000000040502ca */ /* 0x000fe400000e0000 */
[----:B------:R2:W-:Y:S03]  /*49c0*/  SYNCS.ARRIVE.TRANS64.RED.A1T0 RZ, [R0+URZ], RZ ;  /* 0x000000ff00ff79a7 */ /* 0x0005e600081004ff */
[----:B------:R-:W-:Y:S04]  /*49d0*/  @UP2 UMOV UR27, UR4 ;  /* 0x00000004001b2c82 */ /* 0x000fe80008000000 */
[----:B------:R-:W-:Y:S04]  /*49e0*/  @UP2 UMOV UR14, UR6 ;  /* 0x00000006000e2c82 */ /* 0x000fe80008000000 */
[----:B------:R-:W-:Y:S01]  /*49f0*/  @UP2 UMOV UR13, UR5 ;  /* 0x00000005000d2c82 */ /* 0x000fe20008000000 */
[----:B------:R-:W-:Y:S05]  /*4a00*/  BRA.U !UP0, `(.L_x_90) ;  /* 0x0000000108c07547 */ /* 0x000fea000b800000 */
[----:B------:R-:W-:Y:S02]  /*4a10*/  UIMAD.WIDE.U32 UR8, UR13, UR35, URZ ;  /* 0x000000230d0872a5 */ /* 0x000fe4000f8e00ff */
[----:B------:R-:W-:Y:S02]  /*4a20*/  UP2UR UR12, UPR, URZ, 0x4 ;  /* 0x00000004ff0c7883 */ /* 0x000fe40008000000 */
[----:B------:R-:W-:Y:S02]  /*4a30*/  UISETP.NE.AND UP2, UPT, UR34, 0x1, UPT ;  /* 0x000000012200788c */ /* 0x000fe4000bf45270 */
[----:B------:R-:W-:Y:S02]  /*4a40*/  UIMAD.WIDE.U32 UR10, UR14, UR32, URZ ;  /* 0x000000200e0a72a5 */ /* 0x000fe4000f8e00ff */
[----:B------:R-:W-:Y:S02]  /*4a50*/  USEL UR4, UR30, UR39, !UP2 ;  /* 0x000000271e047287 */ /* 0x000fe4000d000000 */
[----:B------:R-:W-:Y:S02]  /*4a60*/  UISETP.NE.AND UP0, UPT, UR15, 0x1, UPT ;  /* 0x000000010f00788c */ /* 0x000fe4000bf05270 */
[----:B------:R-:W-:Y:S02]  /*4a70*/  UP2UR UR16, UPR, URZ, 0x2 ;  /* 0x00000002ff107883 */ /* 0x000fe40008000000 */
[----:B------:R-:W-:Y:S02]  /*4a80*/  UISETP.NE.AND UP1, UPT, UR42, 0x1, UPT ;  /* 0x000000012a00788c */ /* 0x000fe4000bf25270 */
[----:B-1----:R-:W-:Y:S02]  /*4a90*/  UIMAD.WIDE.U32 UR18, UR4, UR22, URZ ;  /* 0x00000016041272a5 */ /* 0x002fe4000f8e00ff */
[----:B------:R-:W-:Y:S01]  /*4aa0*/  USEL UR7, UR31, UR40, !UP0 ;  /* 0x000000281f077287 */ /* 0x000fe2000c000000 */
[----:B------:R-:W-:Y:S02]  /*4ab0*/  UMOV UR5, UR9 ;  /* 0x0000000900057c82 */ /* 0x000fe40008000000 */
[----:B------:R-:W-:Y:S02]  /*4ac0*/  USHF.R.U32.HI UR6, URZ, UR41, UR5 ;  /* 0x00000029ff067299 */ /* 0x000fe40008011605 */
[----:B------:R-:W-:Y:S02]  /*4ad0*/  UIMAD.WIDE.U32 UR24, UR7, UR22, URZ ;  /* 0x00000016071872a5 */ /* 0x000fe4000f8e00ff */
[----:B------:R-:W-:Y:S02]  /*4ae0*/  USEL UR6, UR13, UR6, !UP2 ;  /* 0x000000060d067287 */ /* 0x000fe4000d000000 */
[----:B------:R-:W-:Y:S01]  /*4af0*/  UISETP.NE.AND UP2, UPT, UR12, URZ, UPT ;  /* 0x000000ff0c00728c */ /* 0x000fe2000bf45270 */
[----:B------:R-:W-:Y:S01]  /*4b00*/  UMOV UR5, UR11 ;  /* 0x0000000b00057c82 */ /* 0x000fe20008000000 */
[----:B------:R-:W-:Y:S02]  /*4b10*/  UIMAD.WIDE.U32 UR10, UR6, UR22, URZ ;  /* 0x00000016060a72a5 */ /* 0x000fe4000f8e00ff */
[----:B------:R-:W-:Y:S03]  /*4b20*/  USHF.R.U32.HI UR8, URZ, UR33, UR5 ;  /* 0x00000021ff087299 */ /* 0x000fe60008011605 */
[----:B------:R-:W-:Y:S02]  /*4b30*/  UMOV UR5, UR19 ;  /* 0x0000001300057c82 */ /* 0x000fe40008000000 */
[----:B------:R-:W-:Y:S03]  /*4b40*/  @UP1 USHF.R.U32.HI UR4, URZ, UR23, UR5 ;  /* 0x00000017ff041299 */ /* 0x000fe60008011605 */
[----:B------:R-:W-:Y:S01]  /*4b50*/  UMOV UR5, UR25 ;  /* 0x0000001900057c82 */ /* 0x000fe20008000000 */
[----:B------:R-:W-:Y:S02]  /*4b60*/  UIMAD UR4, UR42, UR4, URZ ;  /* 0x000000042a0472a4 */ /* 0x000fe4000f8e02ff */
[----:B------:R-:W-:Y:S02]  /*4b70*/  @UP1 USHF.R.U32.HI UR7, URZ, UR23, UR5 ;  /* 0x00000017ff071299 */ /* 0x000fe40008011605 */
[----:B------:R-:W-:Y:S02]  /*4b80*/  USEL UR5, UR14, UR8, !UP0 ;  /* 0x000000080e057287 */ /* 0x000fe4000c000000 */
[----:B------:R-:W-:Y:S02]  /*4b90*/  UIMAD UR8, UR42, UR7, URZ ;  /* 0x000000072a0872a4 */ /* 0x000fe4000f8e02ff */
[----:B------:R-:W-:Y:S03]  /*4ba0*/  UISETP.GE.AND UP0, UPT, UR6, UR4, UPT ;  /* 0x000000040600728c */ /* 0x000fe6000bf06270 */
[----:B------:R-:W-:Y:S01]  /*4bb0*/  UMOV UR4, UR11 ;  /* 0x0000000b00047c82 */ /* 0x000fe20008000000 */
[----:B------:R-:W-:Y:S02]  /*4bc0*/  UISETP.GE.OR UP0, UPT, UR5, UR8, UP0 ;  /* 0x000000080500728c */ /* 0x000fe40008706670 */
[----:B------:R-:W-:Y:S02]  /*4bd0*/  USHF.R.U32.HI UR4, URZ, UR23, UR4 ;  /* 0x00000017ff047299 */ /* 0x000fe40008011604 */
[----:B------:R-:W-:Y:S02]  /*4be0*/  UIMAD.WIDE.U32 UR8, UR5, UR22, URZ ;  /* 0x00000016050872a5 */ /* 0x000fe4000f8e00ff */
[----:B------:R-:W-:Y:S04]  /*4bf0*/  USEL UR10, UR6, UR4, !UP1 ;  /* 0x00000004060a7287 */ /* 0x000fe8000c800000 */
[----:B------:R-:W-:Y:S01]  /*4c00*/  UIADD3 UR11, UPT, UPT, -UR10, URZ, URZ ;  /* 0x000000ff0a0b7290 */ /* 0x000fe2000fffe1ff */
[----:B------:R-:W-:Y:S02]  /*4c10*/  @!UP0 UMOV UR4, UR9 ;  /* 0x0000000900048c82 */ /* 0x000fe40008000000 */
[----:B------:R-:W-:Y:S02]  /*4c20*/  @!UP0 USHF.R.U32.HI UR4, URZ, UR23, UR4 ;  /* 0x00000017ff048299 */ /* 0x000fe40008011604 */
[----:B------:R-:W-:Y:S02]  /*4c30*/  UIMAD UR8, UR42, UR11, UR6 ;  /* 0x0000000b2a0872a4 */ /* 0x000fe4000f8e0206 */
[----:B------:R-:W-:Y:S02]  /*4c40*/  @!UP0 USEL UR4, UR5, UR4, !UP1 ;  /* 0x0000000405048287 */ /* 0x000fe4000c800000 */
[----:B------:R-:W-:Y:S02]  /*4c50*/  UISETP.NE.AND UP1, UPT, UR16, URZ, UPT ;  /* 0x000000ff1000728c */ /* 0x000fe4000bf25270 */
[----:B------:R-:W-:Y:S02]  /*4c60*/  @!UP0 UIMAD UR8, UR7, UR8, UR4 ;  /* 0x00000008070882a4 */ /* 0x000fe4000f8e0204 */
[----:B------:R-:W-:Y:S02]  /*4c70*/  @!UP0 UIADD3 UR9, UPT, UPT, UR10, -UR4, URZ ;  /* 0x800000040a098290 */ /* 0x000fe4000fffe0ff */
[----:B------:R-:W-:Y:S02]  /*4c80*/  UIADD3 UR4, UPT, UPT, -UR5, URZ, URZ ;  /* 0x000000ff05047290 */ /* 0x000fe4000fffe1ff */
[----:B------:R-:W-:Y:S02]  /*4c90*/  UIADD3 UR7, UPT, UPT, -UR6, URZ, URZ ;  /* 0x000000ff06077290 */ /* 0x000fe4000fffe1ff */
[----:B------:R-:W-:Y:S02]  /*4ca0*/  @!UP0 UIMAD UR6, UR9, UR42, UR5 ;  /* 0x0000002a090682a4 */ /* 0x000fe4000f8e0205 */
[----:B------:R-:W-:Y:S02]  /*4cb0*/  UIMAD UR14, UR15, UR4, UR14 ;  /* 0x000000040f0e72a4 */ /* 0x000fe4000f8e020e */
[----:B------:R-:W-:Y:S01]  /*4cc0*/  UIMAD UR13, UR34, UR7, UR13 ;  /* 0x00000007220d72a4 */ /* 0x000fe2000f8e020d */
[----:B------:R-:W-:Y:S02]  /*4cd0*/  @!UP0 UMOV UR5, UR8 ;  /* 0x0000000800058c82 */ /* 0x000fe40008000000 */
[----:B------:R-:W-:Y:S02]  /*4ce0*/  UIMAD UR14, UR5, UR15, UR14 ;  /* 0x0000000f050e72a4 */ /* 0x000fe4000f8e020e */
[----:B------:R-:W-:Y:S11]  /*4cf0*/  UIMAD UR13, UR6, UR34, UR13 ;  /* 0x00000022060d72a4 */ /* 0x000ff6000f8e020d */
[----:B------:R-:W-:Y:S01]  /*4d00*/  @!UPT UIADD3 URZ, UPT, UPT, URZ, URZ, URZ ;  /* 0x000000fffffff290 */ /* 0x000fe2000fffe0ff */
.L_x_90:
[----:B------:R-:W3:Y:S01]  /*4d10*/  @!UP3 LDCU.128 UR8, c[0x0][0xb10] ;  /* 0x00016200ff08b7ac */ /* 0x000ee20008000c00 */
[----:B------:R-:W-:Y:S02]  /*4d20*/  ISETP.NE.U32.AND P0, PT, RZ, UR28, PT ;  /* 0x0000001cff007c0c */ /* 0x000fe4000bf05070 */
[----:B------:R-:W-:Y:S02]  /*4d30*/  SHF.L.U32 R4, R11, 0x1f, RZ ;  /* 0x0000001f0b047819 */ /* 0x000fe400000006ff */
[----:B------:R-:W-:Y:S01]  /*4d40*/  ISETP.NE.AND.EX P0, PT, RZ, UR29, PT, P0 ;  /* 0x0000001dff007c0c */ /* 0x000fe2000bf05300 */
[----:B------:R-:W4:Y:S01]  /*4d50*/  @!UP3 LDCU UR5, c[0x0][0xb0c] ;  /* 0x00016180ff05b7ac */ /* 0x000f220008000800 */
[----:B------:R-:W-:Y:S02]  /*4d60*/  USHF.L.U32 UR19, UR20, 0x6, URZ ;  /* 0x0000000614137899 */ /* 0x000fe400080006ff */
[----:B------:R-:W-:Y:S02]  /*4d70*/  USHF.L.U32 UR18, UR26, 0x7, URZ ;  /* 0x000000071a127899 */ /* 0x000fe400080006ff */
[----:B---3--:R-:W-:Y:S07]  /*4d80*/  UIMAD.WIDE.U32 UR6, UR14, UR8, URZ ;  /* 0x000000080e0672a5 */ /* 0x008fee000f8e00ff */
[----:B------:R-:W-:Y:S01]  /*4d90*/  @!UP3 UMOV UR4, UR7 ;  /* 0x000000070004bc82 */ /* 0x000fe20008000000 */
[----:B----4-:R-:W-:Y:S02]  /*4da0*/  @!UP3 UISETP.NE.AND UP0, UPT, UR5, 0x1, UPT ;  /* 0x000000010500b88c */ /* 0x010fe4000bf05270 */
[----:B------:R-:W-:Y:S02]  /*4db0*/  @!UP3 USHF.R.U32.HI UR4, URZ, UR9, UR4 ;  /* 0x00000009ff04b299 */ /* 0x000fe40008011604 */
[----:B------:R-:W-:Y:S02]  /*4dc0*/  UIMAD.WIDE.U32 UR6, UR13, UR11, URZ ;  /* 0x0000000b0d0672a5 */ /* 0x000fe4000f8e00ff */
[----:B------:R-:W-:Y:S02]  /*4dd0*/  @!UP3 USEL UR8, UR14, UR4, !UP0 ;  /* 0x000000040e08b287 */ /* 0x000fe4000c000000 */
[----:B------:R-:W-:Y:S03]  /*4de0*/  @!UP3 UISETP.NE.AND UP0, UPT, UR10, 0x1, UPT ;  /* 0x000000010a00b88c */ /* 0x000fe6000bf05270 */
[----:B------:R-:W-:Y:S02]  /*4df0*/  @!UP3 UMOV UR6, UR7 ;  /* 0x000000070006bc82 */ /* 0x000fe40008000000 */
[----:B------:R-:W3:Y:S02]  /*4e00*/  @!UP3 LDCU UR4, c[0x0][0xb20] ;  /* 0x00016400ff04b7ac */ /* 0x000ee40008000800 */
[----:B---3--:R-:W-:Y:S04]  /*4e10*/  @!UP3 USHF.R.U32.HI UR6, URZ, UR4, UR6 ;  /* 0x00000004ff06b299 */ /* 0x008fe80008011606 */
[----:B------:R-:W-:Y:S04]  /*4e20*/  @!UP3 USEL UR6, UR13, UR6, !UP0 ;  /* 0x000000060d06b287 */ /* 0x000fe8000c000000 */
[----:B------:R-:W-:Y:S02]  /*4e30*/  @!UP3 UIADD3 UR4, UPT, UPT, -UR8, UR6, URZ ;  /* 0x000000060804b290 */ /* 0x000fe4000fffe1ff */
[----:B------:R-:W-:Y:S02]  /*4e40*/  @!UP3 UIADD3 UR6, UPT, UPT, UR8, -UR6, URZ ;  /* 0x800000060806b290 */ /* 0x000fe4000fffe0ff */
[----:B------:R-:W-:Y:S02]  /*4e50*/  @!UP3 UIMAD UR14, UR4, UR5, UR14 ;  /* 0x00000005040eb2a4 */ /* 0x000fe4000f8e020e */
[----:B------:R-:W-:Y:S01]  /*4e60*/  @!UP3 UIMAD UR13, UR6, UR10, UR13 ;  /* 0x0000000a060db2a4 */ /* 0x000fe2000f8e020d */
[----:B------:R-:W-:Y:S11]  /*4e70*/  BRA.U UP4, `(.L_x_91) ;  /* 0x0000000104107547 */ /* 0x000ff6000b800000 */
[----:B------:R-:W-:Y:S04]  /*4e80*/  MOV R2, UR37 ;  /* 0x0000002500027c02 */ /* 0x000fe80008000f00 */
[----:B------:R-:W-:Y:S04]  /*4e90*/  SHF.L.U32 R2, R2, 0x1f, RZ ;  /* 0x0000001f02027819 */ /* 0x000fe800000006ff */
[----:B------:R-:W3:Y:S02]  /*4ea0*/  SYNCS.PHASECHK.TRANS64.TRYWAIT P1, [UR21+0x138], R2 ;  /* 0x00013802ff0075a7 */ /* 0x000ee40008021115 */
[----:B---3--:R-:W-:Y:S05]  /*4eb0*/  @!P1 BRA `(.L_x_92) ;  /* 0x0000003c008c9947 */ /* 0x008fea0003800000 */
.L_x_91:
[----:B------:R-:W-:Y:S05]  /*4ec0*/  BRA.U !UP6, `(.L_x_93) ;  /* 0x000000010e387547 */ /* 0x000fea000b800000 */
[----:B------:R-:W-:Y:S01]  /*4ed0*/  UPLOP3.LUT UP1, UPT, UPT, UPT, UP5, 0x80, 0x8 ;  /* 0x000000000008789c */ /* 0x000fe20003f2f050 */
[----:B--2---:R-:W-:Y:S01]  /*4ee0*/  HFMA2 R0, -RZ, RZ, 0, 5.9604644775390625e-08 ;  /* 0x00000001ff007431 */ /* 0x004fe200000001ff */
[----:B------:R-:W2:Y:S01]  /*4ef0*/  LDCU.64 UR8, c[0x0][0x358] ;  /* 0x00006b00ff0877ac */ /* 0x000ea20008000a00 */
[----:B------:R-:W-:Y:S03]  /*4f00*/  IMAD.MOV.U32 R74, RZ, RZ, 0x1 ;  /* 0x00000001ff4a7424 */ /* 0x000fe600078e00ff */
[----:B------:R-:W-:Y:S05]  /*4f10*/  PLOP3.LUT P1, PT, PT, PT, UP1, 0x80, 0x8 ;  /* 0x000000000008781c */ /* 0x000fea0003f2f018 */
[----:B------:R-:W3:Y:S01]  /*4f20*/  @UP1 LDCU.64 UR4, c[0x0][0x888] ;  /* 0x00011100ff0417ac */ /* 0x000ee20008000a00 */
[----:B------:R-:W-:Y:S07]  /*4f30*/  @UP1 UIMAD UR6, UR36, UR28, URZ ;  /* 0x0000001c240612a4 */ /* 0x000fee000f8e02ff */
[----:B------:R-:W-:Y:S01]  /*4f40*/  @!P1 PRMT R74, R0, 0x7610, R74 ;  /* 0x00007610004a9816 */ /* 0x000fe2000000004a */
[----:B---3--:R-:W-:Y:S06]  /*4f50*/  @UP1 UIMAD.WIDE UR4, UR6, 0x4, UR4 ;  /* 0x00000004060418a5 */ /* 0x008fec000f8e0204 */
[----:B-----5:R-:W-:Y:S01]  /*4f60*/  IMAD.U32 R40, RZ, RZ, UR4 ;  /* 0x00000004ff287e24 */ /* 0x020fe2000f8e00ff */
[----:B------:R-:W-:Y:S04]  /*4f70*/  MOV R41, UR5 ;  /* 0x0000000500297c02 */ /* 0x000fe80008000f00 */
[----:B------:R-:W3:Y:S01]  /*4f80*/  @!UP1 LDCU UR4, c[0x0][0x880] ;  /* 0x00011000ff0497ac */ /* 0x000ee20008000800 */
[----:B--2---:R4:W5:Y:S02]  /*4f90*/  @P1 LDG.E R40, desc[UR8][R40.64] ;  /* 0x0000000828281981 */ /* 0x004964000c1e1900 */
[----:B---34-:R-:W-:Y:S07]  /*4fa0*/  @!P1 IMAD.U32 R40, RZ, RZ, UR4 ;  /* 0x00000004ff289e24 */ /* 0x018fee000f8e00ff */
.L_x_93:
[----:B-----5:R-:W-:Y:S01]  /*4fb0*/  @!P0 ISETP.EQ.AND P2, PT, R40, RZ, PT ;  /* 0x000000ff2800820c */ /* 0x020fe20003f42270 */
[----:B------:R-:W-:Y:S01]  /*4fc0*/  @!UPT UIADD3 URZ, UPT, UPT, URZ, URZ, URZ ;  /* 0x000000fffffff290 */ /* 0x000fe2000fffe0ff */
[----:B------:R-:W-:Y:S11]  /*4fd0*/  @!P0 BRA `(.L_x_94) ;  /* 0x0000000000148947 */ /* 0x000ff60003800000 */
[----:B------:R-:W-:Y:S02]  /*4fe0*/  LOP3.LUT P0, RZ, R74, 0xff, RZ, 0xc0, !PT ;  /* 0x000000ff4aff7812 */ /* 0x000fe4000780c0ff */
[----:B------:R-:W-:Y:S04]  /*4ff0*/  PLOP3.LUT P2, PT, PT, PT, UP1, 0x80, 0x8 ;  /* 0x000000000008781c */ /* 0x000fe80003f4f018 */
[----:B------:R-:W-:Y:S07]  /*5000*/  PLOP3.LUT P2, PT, P2, PT, PT, 0x8, 0x80 ;  /* 0x000000000080781c */ /* 0x000fee000174e170 */
[----:B------:R-:W-:Y:S11]  /*5010*/  @P0 ISETP.EQ.AND P2, PT, R40, RZ, PT ;  /* 0x000000ff2800020c */ /* 0x000ff60003f42270 */
[----:B------:R-:W-:Y:S02]  /*5020*/  @!UPT UIADD3 URZ, UPT, UPT, URZ, URZ, URZ ;  /* 0x000000fffffff290 */ /* 0x000fe4000fffe0ff */
.L_x_94:
[----:B------:R-:W3:Y:S01]  /*5030*/  SYNCS.PHASECHK.TRANS64.TRYWAIT P0, [UR21+0x120], R4 ;  /* 0x00012004ff0075a7 */ /* 0x000ee20008001115 */
[----:B------:R-:W-:Y:S04]  /*5040*/  ELECT P1, URZ, PT ;  /* 0x0000000000ff782f */ /* 0x000fe80003820000 */
[----:B------:R-:W-:Y:S01]  /*5050*/  PLOP3.LUT P1, PT, P2, P1, PT, 0xf2, 0x2f ;  /* 0x00000000002f781c */ /* 0x000fe20001723e72 */
[----:B------:R-:W-:Y:S01]  /*5060*/  @!UPT UIADD3 URZ, UPT, UPT, URZ, URZ, URZ ;  /* 0x000000fffffff290 */ /* 0x000fe2000fffe0ff */
[----:B---3--:R-:W-:Y:S11]  /*5070*/  @!P0 BRA `(.L_x_95) ;  /* 0x0000003c00348947 */ /* 0x008ff60003800000 */
.L_x_182:
[----:B--2---:R-:W-:Y:S01]  /*5080*/  @!P1 IADD3 R2, P0, PT, R12, 0x580, RZ ;  /* 0x000005800c029810 */ /* 0x004fe20007f1e0ff */
[----:B------:R-:W-:Y:S01]  /*5090*/  VOTEU.ALL UP0, P1 ;  /* 0x0000000000ff7886 */ /* 0x000fe20000800000 */
[----:B------:R-:W-:Y:S01]  /*50a0*/  UMOV UR6, 0x0 ;  /* 0x0000000000067882 */ /* 0x000fe20000000000 */
[----:B------:R-:W-:Y:S01]  /*50b0*/  UMOV UR7, 0x10000000 ;  /* 0x1000000000077882 */ /* 0x000fe20000000000 */
[----:B------:R-:W-:Y:S01]  /*50c0*/  @!P1 R2UR UR5, R2 ;  /* 0x00000000020592ca */ /* 0x000fe200000e0000 */
[----:B------:R-:W-:Y:S01]  /*50d0*/  @!P1 IMAD.X R0, RZ, RZ, R13, P0 ;  /* 0x000000ffff009224 */ /* 0x000fe200000e060d */
[----:B------:R-:W-:Y:S01]  /*50e0*/  @!UP0 UIADD3 UR16, UPT, UPT, UR21, 0x200, URZ ;  /* 0x0000020015108890 */ /* 0x000fe2000fffe0ff */
[----:B------:R-:W-:Y:S01]  /*50f0*/  VIADD R10, R10, 0x1 ;  /* 0x000000010a0a7836 */ /* 0x000fe20000000000 */
[----:B------:R-:W-:Y:S01]  /*5100*/  VOTEU.ALL UP0, P1 ;  /* 0x0000000000ff7886 */ /* 0x000fe20000800000 */
[----:B------:R-:W-:Y:S01]  /*5110*/  UMOV UR20, UR36 ;  /* 0x0000002400147c82 */ /* 0x000fe20008000000 */
[----:B------:R-:W-:Y:S01]  /*5120*/  @!P1 R2UR UR4, R0 ;  /* 0x00000000000492ca */ /* 0x000fe200000e0000 */
[----:B------:R-:W-:Y:S06]  /*5130*/  @!P1 IMAD.MOV.U32 R0, RZ, RZ, 0x1000 ;  /* 0x00001000ff009424 */ /* 0x000fec00078e00ff */
[----:B------:R-:W-:Y:S06]  /*5140*/  IMAD.U32 R6, RZ, RZ, UR5 ;  /* 0x00000005ff067e24 */ /* 0x000fec000f8e00ff */
[----:B------:R-:W-:Y:S01]  /*5150*/  IMAD.U32 R7, RZ, RZ, UR4 ;  /* 0x00000004ff077e24 */ /* 0x000fe2000f8e00ff */
[----:B------:R-:W-:Y:S04]  /*5160*/  @!P1 R2UR UR4, R6 ;  /* 0x00000000060492ca */ /* 0x000fe800000e0000 */
[----:B------:R-:W-:Y:S11]  /*5170*/  @!P1 R2UR UR5, R7 ;  /* 0x00000000070592ca */ /* 0x000ff600000e0000 */
[----:B------:R-:W-:Y:S02]  /*5180*/  @!UPT UIADD3 URZ, UPT, UPT, URZ, URZ, URZ ;  /* 0x000000fffffff290 */ /* 0x000fe4000fffe0ff */
[----:B------:R2:W-:Y:S01]  /*5190*/  @!UP0 UTMALDG.3D [UR16], [UR4], desc[UR6] ;  /* 0x00000610040085b4 */ /* 0x0005e20008011000 */
[----:B------:R3:W-:Y:S01]  /*51a0*/  @!P1 SYNCS.ARRIVE.TRANS64.RED.A0TR RZ, [UR21+0x110], R0 ;  /* 0x00011000ffff99a7 */ /* 0x0007e20008300415 */
[----:B--2---:R-:W-:Y:S09]  /*51b0*/  UPRMT UR4, UR45, 0x654, UR17 ;  /* 0x000006542d047896 */ /* 0x004ff20008000011 */
[----:B------:R-:W-:Y:S01]  /*51c0*/  SYNCS.ARRIVE.TRANS64.RED.A1T0 RZ, [UR4], RZ ;  /* 0x000000ffffff79a7 */ /* 0x000fe20008100404 */
[----:B------:R-:W2:Y:S02]  /*51d0*/  SYNCS.PHASECHK.TRANS64.TRYWAIT P0, [UR21+0x128], R4 ;  /* 0x00012804ff0075a7 */ /* 0x000ea40008001115 */
[----:B--23--:R-:W-:Y:S05]  /*51e0*/  @!P0 BRA `(.L_x_96) ;  /* 0x0000003800f08947 */ /* 0x00cfea0003800000 */
.L_x_184:
[----:B------:R-:W-:Y:S01]  /*51f0*/  @!P1 IADD3 R2, P0, PT, R12, 0x580, RZ ;  /* 0x000005800c029810 */ /* 0x000fe20007f1e0ff */
[----:B------:R-:W-:Y:S01]  /*5200*/  VOTEU.ALL UP0, P1 ;  /* 0x0000000000ff7886 */ /* 0x000fe20000800000 */
[----:B------:R-:W-:Y:S01]  /*5210*/  UMOV UR6, 0x0 ;  /* 0x0000000000067882 */ /* 0x000fe20000000000 */
[----:B------:R-:W-:Y:S01]  /*5220*/  UMOV UR7, 0x10000000 ;  /* 0x1000000000077882 */ /* 0x000fe20000000000 */
[----:B------:R-:W-:Y:S01]  /*5230*/  @!P1 R2UR UR5, R2 ;  /* 0x00000000020592ca */ /* 0x000fe200000e0000 */
[----:B--2---:R-:W-:Y:S01]  /*5240*/  @!P1 IMAD.X R0, RZ, RZ, R13, P0 ;  /* 0x000000ffff009224 */ /* 0x004fe200000e060d */
[----:B------:R-:W-:Y:S01]  /*5250*/  @!UP0 UIADD3 UR10, UPT, UPT, UR18, 0x40, URZ ;  /* 0x00000040120a8890 */ /* 0x000fe2000fffe0ff */
[----:B------:R-:W-:Y:S01]  /*5260*/  R2UR UR16, R76 ;  /* 0x000000004c1072ca */ /* 0x000fe200000e0000 */
[----:B------:R-:W-:Y:S01]  /*5270*/  @!UP0 UIADD3 UR8, UPT, UPT, UR21, 0x1200, URZ ;  /* 0x0000120015088890 */ /* 0x000fe2000fffe0ff */
[----:B------:R-:W-:Y:S01]  /*5280*/  ISETP.NE.AND P0, PT, R10, 0x2, PT ;  /* 0x000000020a00780c */ /* 0x000fe20003f05270 */
[----:B------:R-:W-:Y:S01]  /*5290*/  @!UP0 UIADD3 UR9, UPT, UPT, UR21, 0x118, URZ ;  /* 0x0000011815098890 */ /* 0x000fe2000fffe0ff */
[----:B------:R-:W-:Y:S01]  /*52a0*/  @!P1 R2UR UR4, R0 ;  /* 0x00000000000492ca */ /* 0x000fe200000e0000 */
[----:B------:R-:W-:Y:S01]  /*52b0*/  VOTEU.ALL UP0, P1 ;  /* 0x0000000000ff7886 */ /* 0x000fe20000800000 */
[----:B------:R-:W-:Y:S01]  /*52c0*/  UMOV UR11, UR19 ;  /* 0x00000013000b7c82 */ /* 0x000fe20008000000 */
[----:B------:R-:W-:Y:S01]  /*52d0*/  UMOV UR12, UR36 ;  /* 0x00000024000c7c82 */ /* 0x000fe20008000000 */
[----:B------:R-:W-:Y:S01]  /*52e0*/  SEL R0, RZ, 0x1, P0 ;  /* 0x00000001ff007807 */ /* 0x000fe20000000000 */
[----:B------:R-:W-:Y:S01]  /*52f0*/  UIADD3 UR26, UPT, UPT, UR13, UR63, URZ ;  /* 0x0000003f0d1a7290 */ /* 0x000fe2000fffe0ff */
[----:B------:R-:W-:Y:S01]  /*5300*/  IMAD.U32 R4, RZ, RZ, UR5 ;  /* 0x00000005ff047e24 */ /* 0x000fe2000f8e00ff */
[----:B------:R-:W-:Y:S01]  /*5310*/  LOP3.LUT R11, R11, 0x1, RZ, 0x3c, !PT ;  /* 0x000000010b0b7812 */ /* 0x000fe200078e3cff */
[----:B------:R-:W-:Y:S01]  /*5320*/  UMOV UR36, UR27 ;  /* 0x0000001b00247c82 */ /* 0x000fe20008000000 */
[----:B------:R-:W-:Y:S01]  /*5330*/  LOP3.LUT R9, R9, R0, RZ, 0x3c, !PT ;  /* 0x0000000009097212 */ /* 0x000fe200078e3cff */
[----:B------:R-:W-:Y:S01]  /*5340*/  UIADD3 UR20, UPT, UPT, UR14, UR16, URZ ;  /* 0x000000100e147290 */ /* 0x000fe2000fffe0ff */
[----:B------:R-:W-:Y:S01]  /*5350*/  SEL R10, R10, RZ, P0 ;  /* 0x000000ff0a0a7207 */ /* 0x000fe20000000000 */
[----:B------:R-:W-:Y:S01]  /*5360*/  UPLOP3.LUT UP4, UPT, UPT, UPT, UPT, 0x80, 0x8 ;  /* 0x000000000008789c */ /* 0x000fe20003f8f070 */
[----:B------:R-:W-:Y:S01]  /*5370*/  IMAD.U32 R5, RZ, RZ, UR4 ;  /* 0x00000004ff057e24 */ /* 0x000fe2000f8e00ff */
[----:B------:R-:W-:Y:S04]  /*5380*/  @!P1 R2UR UR4, R4 ;  /* 0x00000000040492ca */ /* 0x000fe800000e0000 */
[----:B------:R-:W-:Y:S11]  /*5390*/  @!P1 R2UR UR5, R5 ;  /* 0x00000000050592ca */ /* 0x000ff600000e0000 */
[----:B------:R-:W-:Y:S02]  /*53a0*/  @!UPT UIADD3 URZ, UPT, UPT, URZ, URZ, URZ ;  /* 0x000000fffffff290 */ /* 0x000fe4000fffe0ff */
[----:B------:R2:W-:Y:S01]  /*53b0*/  @!UP0 UTMALDG.3D [UR8], [UR4], desc[UR6] ;  /* 0x00000608040085b4 */ /* 0x0005e20008011000 */
[----:B------:R2:W-:Y:S01]  /*53c0*/  @!P1 SYNCS.ARRIVE.TRANS64.RED.A0TR RZ, [UR21+0x118], R3 ;  /* 0x00011803ffff99a7 */ /* 0x0005e20008300415 */
[----:B------:R-:W-:Y:S01]  /*53d0*/  SYNCS.ARRIVE.TRANS64.RED.A1T0 RZ, [UR38], RZ ;  /* 0x000000ffffff79a7 */ /* 0x000fe20008100426 */
[----:B------:R-:W-:Y:S05]  /*53e0*/  BRA.U UP2, `(.L_x_97) ;  /* 0xfffffff5020c7547 */ /* 0x000fea000b83ffff */
[----:B------:R-:W-:-:S04]  /*53f0*/  SHF.L.U32 R2, R11, 0x1f, RZ ;  /* 0x0000001f0b027819 */ /* 0x000fc800000006ff */
[----:B------:R-:W3:Y:S02]  /*5400*/  SYNCS.PHASECHK.TRANS64.TRYWAIT P0, [UR21+0x120], R2 ;  /* 0x00012002ff0075a7 */ /* 0x000ee40008001115 */
[----:B---3--:R-:W-:Y:S05]  /*5410*/  @!P0 BRA `(.L_x_98) ;  /* 0x00000038007c8947 */ /* 0x008fea0003800000 */
.L_x_186:
[----:B---3--:R-:W-:-:S07]  /*5420*/  MOV R0, UR21 ;  /* 0x0000001500007c02 */ /* 0x008fce0008000f00 */
.L_x_99:
[----:B---3--:R-:W-:-:S04]  /*5430*/  SHF.L.U32 R2, R11, 0x1f, RZ ;  /* 0x0000001f0b027819 */ /* 0x008fc800000006ff */
[----:B------:R3:W4:Y:S03]  /*5440*/  SYNCS.PHASECHK.TRANS64.TRYWAIT P0, [R0+URZ+0x128], R2 ;  /* 0x00012802000075a7 */ /* 0x00072600080011ff */
[----:B----4-:R-:W-:Y:S05]  /*5450*/  @!P0 NANOSLEEP.SYNCS 0x989680 ;  /* 0x009896800000895d */ /* 0x010fea0003900000 */
[----:B------:R-:W4:Y:S02]  /*5460*/  @!P0 SYNCS.PHASECHK.TRANS64 P0, [R0+URZ+0x128], R2 ;  /* 0x00012802000085a7 */ /* 0x000f2400080010ff */
[----:B-12-4-:R-:W-:Y:S05]  /*5470*/  @P0 EXIT ;  /* 0x000000000000094d */ /* 0x016fea0003800000 */
[----:B------:R-:W-:Y:S05]  /*5480*/  BRA `(.L_x_99) ;  /* 0xfffffffc00e87947 */ /* 0x000fea000383ffff */
.L_x_88:
[----:B------:R-:W-:-:S06]  /*5490*/  UISETP.GE.AND UP0, UPT, UR18, 0x4, UPT ;  /* 0x000000041200788c */ /* 0x000fcc000bf06270 */
[----:B------:R-:W-:-:S13]  /*54a0*/  PLOP3.LUT P0, PT, PT, PT, UP0, 0x80, 0x8 ;  /* 0x000000000008781c */ /* 0x000fda0003f0f008 */
[----:B-1----:R-:W-:Y:S05]  /*54b0*/  @!P0 EXIT ;  /* 0x000000000000894d */ /* 0x002fea0003800000 */
[----:B------:R-:W-:Y:S01]  /*54c0*/  BAR.SYNC.DEFER_BLOCKING 0x6, 0xa0 ;  /* 0x0182800000007b1d */ /* 0x000fe20000010000 */
[C---:B------:R-:W-:Y:S01]  /*54d0*/  IMAD.SHL.U32 R7, R84.reuse, 0x40, RZ ;  /* 0x0000004054077824 */ /* 0x040fe200078e00ff */
[C---:B------:R-:W-:Y:S01]  /*54e0*/  LOP3.LUT R86, R84.reuse, 0x60, RZ, 0xc0, !PT ;  /* 0x0000006054567812 */ /* 0x040fe200078ec0ff */
[C---:B------:R-:W-:Y:S01]  /*54f0*/  IMAD.SHL.U32 R4, R84.reuse, 0x20, RZ ;  /* 0x0000002054047824 */ /* 0x040fe200078e00ff */
[----:B------:R-:W-:Y:S01]  /*5500*/  CS2R R82, SRZ ;  /* 0x0000000000527805 */ /* 0x000fe2000001ff00 */
[C---:B------:R-:W-:Y:S01]  /*5510*/  IMAD.SHL.U32 R5, R84.reuse, 0x8, RZ ;  /* 0x0000000854057824 */ /* 0x040fe200078e00ff */
[----:B------:R-:W-:Y:S02]  /*5520*/  UMOV UR44, 0x400 ;  /* 0x00000400002c7882 */ /* 0x000fe40000000000 */
[----:B------:R-:W1:Y:S01]  /*5530*/  LDC.64 R72, c[0x0][0x8b0] ;  /* 0x00022c00ff487b82 */ /* 0x000e620000000a00 */
[----:B------:R-:W-:Y:S01]  /*5540*/  ULEA UR44, UR45, UR44, 0x18 ;  /* 0x0000002c2d2c7291 */ /* 0x000fe2000f8ec0ff */
[----:B------:R-:W-:Y:S01]  /*5550*/  LOP3.LUT R6, R7, 0x180, RZ, 0xc0, !PT ;  /* 0x0000018007067812 */ /* 0x000fe200078ec0ff */
[----:B------:R-:W-:Y:S01]  /*5560*/  IMAD.U32 R37, R84, 0x10000, RZ ;  /* 0x0001000054257824 */ /* 0x000fe200078e00ff */
[----:B------:R-:W-:Y:S01]  /*5570*/  LOP3.LUT R4, R4, 0xc00, RZ, 0xc0, !PT ;  /* 0x00000c0004047812 */ /* 0x000fe200078ec0ff */
[----:B------:R-:W-:Y:S01]  /*5580*/  UIADD3 UR4, UPT, UPT, UR44, 0x2200, URZ ;  /* 0x000022002c047890 */ /* 0x000fe2000fffe0ff */
[----:B------:R-:W-:Y:S01]  /*5590*/  LOP3.LUT R5, R6, 0x30, R5, 0xf8, !PT ;  /* 0x0000003006057812 */ /* 0x000fe200078ef805 */
[----:B------:R-:W-:Y:S01]  /*55a0*/  IMAD.SHL.U32 R6, R84, 0x2, RZ ;  /* 0x0000000254067824 */ /* 0x000fe200078e00ff */
[----:B------:R-:W2:Y:S01]  /*55b0*/  LDC.64 R70, c[0x0][0x8a8] ;  /* 0x00022a00ff467b82 */ /* 0x000ea20000000a00 */
[----:B------:R-:W-:Y:S01]  /*55c0*/  LOP3.LUT R4, R4, 0x40, R7, 0xf8, !PT ;  /* 0x0000004004047812 */ /* 0x000fe200078ef807 */
[----:B------:R-:W-:Y:S01]  /*55d0*/  IMAD.MOV.U32 R36, RZ, RZ, RZ ;  /* 0x000000ffff247224 */ /* 0x000fe200078e00ff */
[----:B------:R-:W-:Y:S01]  /*55e0*/  LOP3.LUT R37, R37, 0x600000, RZ, 0xc0, !PT ;  /* 0x0060000025257812 */ /* 0x000fe200078ec0ff */
[----:B------:R-:W-:Y:S01]  /*55f0*/  IMAD.MOV.U32 R78, RZ, RZ, RZ ;  /* 0x000000ffff4e7224 */ /* 0x000fe200078e00ff */
[----:B------:R-:W-:-:S02]  /*5600*/  LOP3.LUT R84, R84, 0x2, RZ, 0xc0, !PT ;  /* 0x0000000254547812 */ /* 0x000fc400078ec0ff */
[----:B------:R-:W-:Y:S02]  /*5610*/  CS2R R80, SRZ ;  /* 0x0000000000507805 */ /* 0x000fe4000001ff00 */
[----:B------:R-:W-:Y:S01]  /*5620*/  LOP3.LUT R5, R5, 0x20, R6, 0x78, !PT ;  /* 0x0000002005057812 */ /* 0x000fe200078e7806 */
[----:B------:R-:W-:Y:S01]  /*5630*/  IMAD.U32 R85, RZ, RZ, UR4 ;  /* 0x00000004ff557e24 */ /* 0x000fe2000f8e00ff */
[----:B------:R-:W3:Y:S01]  /*5640*/  LDS R0, [UR44+0x1f0] ;  /* 0x0001f02cff007984 */ /* 0x000ee20008000800 */
[----:B------:R-:W-:Y:S01]  /*5650*/  LOP3.LUT R4, R4, 0x200, R7, 0xf8, !PT ;  /* 0x0000020004047812 */ /* 0x000fe200078ef807 */
[----:B------:R-:W-:Y:S01]  /*5660*/  IMAD.MOV R79, RZ, RZ, -R84 ;  /* 0x000000ffff4f7224 */ /* 0x000fe200078e0a54 */
[----:B------:R-:W4:Y:S02]  /*5670*/  LDCU UR58, c[0x0][0x370] ;  /* 0x00006e00ff3a77ac */ /* 0x000f240008000800 */
[----:B------:R-:W-:Y:S01]  /*5680*/  LOP3.LUT R69, R4, R5, RZ, 0xfc, !PT ;  /* 0x0000000504457212 */ /* 0x000fe200078efcff */
[----:B------:R-:W1:Y:S01]  /*5690*/  LDCU UR43, c[0x0][0xb0c] ;  /* 0x00016180ff2b77ac */ /* 0x000e620008000800 */
[----:B------:R-:W1:Y:S01]  /*56a0*/  LDCU UR39, c[0x0][0xb30] ;  /* 0x00016600ff2777ac */ /* 0x000e620008000800 */
[----:B------:R-:W1:Y:S01]  /*56b0*/  LDCU.64 UR56, c[0x0][0x888] ;  /* 0x00011100ff3877ac */ /* 0x000e620008000a00 */
[----:B------:R-:W1:Y:S01]  /*56c0*/  LDCU.64 UR40, c[0x0][0xb28] ;  /* 0x00016500ff2877ac */ /* 0x000e620008000a00 */
[----:B------:R-:W1:Y:S01]  /*56d0*/  LDCU.64 UR60, c[0x0][0x890] ;  /* 0x00011200ff3c77ac */ /* 0x000e620008000a00 */
[----:B------:R-:W1:Y:S01]  /*56e0*/  LDCU.128 UR52, c[0x0][0xb10] ;  /* 0x00016200ff3477ac */ /* 0x000e620008000c00 */
[----:B------:R-:W1:Y:S01]  /*56f0*/  LDCU UR47, c[0x0][0x374] ;  /* 0x00006e80ff2f77ac */ /* 0x000e620008000800 */
[----:B------:R-:W-:Y:S01]  /*5700*/  UIADD3 UR62, UPT, UPT, UR44, 0x200, URZ ;  /* 0x000002002c3e7890 */ /* 0x000fe2000fffe0ff */
[----:B-1234-:R-:W-:-:S11]  /*5710*/  IMAD.IADD R37, R0, 0x1, R37 ;  /* 0x0000000100257824 */ /* 0x01efd600078e0225 */
.L_x_125:
[----:B------:R-:W-:Y:S02]  /*5720*/  LEA R3, R78, UR44, 0x3 ;  /* 0x0000002c4e037c11 */ /* 0x000fe4000f8e18ff */
[----:B------:R-:W-:Y:S02]  /*5730*/  SHF.L.U32 R0, R82, 0x1f, RZ ;  /* 0x0000001f52007819 */ /* 0x000fe400000006ff */
[----:B-1----:R-:W-:Y:S02]  /*5740*/  LEA R4, R78, UR44, 0x4 ;  /* 0x0000002c4e047c11 */ /* 0x002fe4000f8e20ff */
[----:B------:R-:W1:Y:S02]  /*5750*/  SYNCS.PHASECHK.TRANS64.TRYWAIT P0, [R3+URZ+0x140], R0 ;  /* 0x00014000030075a7 */ /* 0x000e6400080011ff */
[----:B-1----:R-:W-:Y:S05]  /*5760*/  @!P0 BRA `(.L_x_100) ;  /* 0x0000003400c08947 */ /* 0x002fea0003800000 */
.L_x_187:
        /* <DEDUP_REMOVED lines=8> */
[----:B--2---:R-:W-:Y:S11]  /*57f0*/  LOP3.LUT P0, RZ, R6, 0x1, RZ, 0xc0, !PT ;  /* 0x0000000106ff7812 */ /* 0x004ff6000780c0ff */
[----:B------:R-:W-:Y:S02]  /*5800*/  @!UPT UIADD3 URZ, UPT, UPT, URZ, URZ, URZ ;  /* 0x000000fffffff290 */ /* 0x000fe4000fffe0ff */
[----:B---3--:R-:W-:Y:S01]  /*5810*/  VOTEU.ANY UP1, P0 ;  /* 0x0000000000ff7886 */ /* 0x008fe20000020100 */
[----:B------:R-:W-:Y:S01]  /*5820*/  PLOP3.LUT P0, PT, PT, PT, UP1, 0x80, 0x8 ;  /* 0x000000000008781c */ /* 0x000fe20003f0f018 */
[----:B------:R-:W-:Y:S11]  /*5830*/  UP2UR UR46, UPR, URZ, 0x2 ;  /* 0x00000002ff2e7883 */ /* 0x000ff60008000000 */
[----:B------:R-:W-:Y:S01]  /*5840*/  @!UPT UIADD3 URZ, UPT, UPT, URZ, URZ, URZ ;  /* 0x000000fffffff290 */ /* 0x000fe2000fffe0ff */
[----:B-1----:R-:W-:Y:S02]  /*5850*/  @P0 SHF.R.U32.HI R0, RZ, 0x10, R5 ;  /* 0x00000010ff000819 */ /* 0x002fe40000011605 */
        /* <DEDUP_REMOVED lines=12> */
[----:B------:R-:W2:Y:S01]  /*5920*/  LDCU UR12, c[0x0][0xb20] ;  /* 0x00016400ff0c77ac */ /* 0x000ea20008000800 */
[----:B------:R-:W-:Y:S02]  /*5930*/  UIMAD.WIDE.U32 UR4, UR47, UR55, URZ ;  /* 0x000000372f0472a5 */ /* 0x000fe4000f8e00ff */
[----:B------:R-:W-:Y:S02]  /*5940*/  UIMAD.WIDE.U32 UR6, UR58, UR52, URZ ;  /* 0x000000343a0672a5 */ /* 0x000fe4000f8e00ff */
[----:B------:R-:W-:Y:S02]  /*5950*/  UISETP.NE.AND UP0, UPT, UR54, 0x1, UPT ;  /* 0x000000013600788c */ /* 0x000fe4000bf05270 */
[----:B------:R-:W-:Y:S02]  /*5960*/  UIMAD.WIDE.U32 UR8, UR37, UR55, URZ ;  /* 0x00000037250872a5 */ /* 0x000fe4000f8e00ff */
[----:B------:R-:W-:Y:S02]  /*5970*/  UIMAD.WIDE.U32 UR10, UR38, UR52, URZ ;  /* 0x00000034260a72a5 */ /* 0x000fe4000f8e00ff */
[----:B------:R-:W-:Y:S02]  /*5980*/  UISETP.NE.AND UP1, UPT, UR43, 0x1, UPT ;  /* 0x000000012b00788c */ /* 0x000fe4000bf25270 */
[----:B------:R-:W-:Y:S01]  /*5990*/  UISETP.NE.AND UP2, UPT, UR42, 0x1, UPT ;  /* 0x000000012a00788c */ /* 0x000fe2000bf45270 */
[----:B------:R-:W-:Y:S02]  /*59a0*/  UMOV UR4, UR5 ;  /* 0x0000000500047c82 */ /* 0x000fe40008000000 */
[----:B--2---:R-:W-:Y:S03]  /*59b0*/  USHF.R.U32.HI UR5, URZ, UR12, UR4 ;  /* 0x0000000cff057299 */ /* 0x004fe60008011604 */
[----:B------:R-:W-:Y:S02]  /*59c0*/  UMOV UR4, UR7 ;  /* 0x0000000700047c82 */ /* 0x000fe40008000000 */
[----:B------:R-:W-:Y:S02]  /*59d0*/  USHF.R.U32.HI UR7, URZ, UR53, UR4 ;  /* 0x00000035ff077299 */ /* 0x000fe40008011604 */
[----:B------:R-:W-:Y:S02]  /*59e0*/  USEL UR4, UR47, UR5, !UP0 ;  /* 0x000000052f047287 */ /* 0x000fe4000c000000 */
[----:B------:R-:W-:Y:S01]  /*59f0*/  USEL UR7, UR58, UR7, !UP1 ;  /* 0x000000073a077287 */ /* 0x000fe2000c800000 */
[----:B------:R-:W-:Y:S01]  /*5a00*/  UMOV UR5, UR9 ;  /* 0x0000000900057c82 */ /* 0x000fe20008000000 */
[----:B------:R-:W-:Y:S02]  /*5a10*/  UIMAD.WIDE.U32 UR8, UR4, UR40, URZ ;  /* 0x00000028040872a5 */ /* 0x000fe4000f8e00ff */
[----:B------:R-:W-:Y:S03]  /*5a20*/  USHF.R.U32.HI UR6, URZ, UR12, UR5 ;  /* 0x0000000cff067299 */ /* 0x000fe60008011605 */
[----:B------:R-:W-:Y:S01]  /*5a30*/  UMOV UR5, UR11 ;  /* 0x0000000b00057c82 */ /* 0x000fe20008000000 */
[----:B------:R-:W-:Y:S02]  /*5a40*/  UIMAD.WIDE.U32 UR10, UR7, UR40, URZ ;  /* 0x00000028070a72a5 */ /* 0x000fe4000f8e00ff */
[----:B------:R-:W-:Y:S02]  /*5a50*/  USHF.R.U32.HI UR12, URZ, UR53, UR5 ;  /* 0x00000035ff0c7299 */ /* 0x000fe40008011605 */
[----:B------:R-:W-:Y:S01]  /*5a60*/  USEL UR6, UR37, UR6, !UP0 ;  /* 0x0000000625067287 */ /* 0x000fe2000c000000 */
[----:B------:R-:W-:Y:S02]  /*5a70*/  UMOV UR5, UR9 ;  /* 0x0000000900057c82 */ /* 0x000fe40008000000 */
[----:B------:R-:W-:Y:S01]  /*5a80*/  UMOV UR10, UR11 ;  /* 0x0000000b000a7c82 */ /* 0x000fe20008000000 */
[----:B------:R-:W-:Y:S02]  /*5a90*/  @UP2 USHF.R.U32.HI UR4, URZ, UR41, UR5 ;  /* 0x00000029ff042299 */ /* 0x000fe40008011605 */
[----:B------:R-:W-:Y:S02]  /*5aa0*/  @UP2 USHF.R.U32.HI UR7, URZ, UR41, UR10 ;  /* 0x00000029ff072299 */ /* 0x000fe4000801160a */
[----:B------:R-:W-:Y:S02]  /*5ab0*/  UIMAD UR4, UR42, UR4, URZ ;  /* 0x000000042a0472a4 */ /* 0x000fe4000f8e02ff */
[----:B------:R-:W-:Y:S02]  /*5ac0*/  UIMAD.WIDE.U32 UR10, UR6, UR40, URZ ;  /* 0x00000028060a72a5 */ /* 0x000fe4000f8e00ff */
[----:B------:R-:W-:Y:S02]  /*5ad0*/  USEL UR5, UR38, UR12, !UP1 ;  /* 0x0000000c26057287 */ /* 0x000fe4000c800000 */
[----:B------:R-:W-:Y:S02]  /*5ae0*/  UIMAD UR8, UR42, UR7, URZ ;  /* 0x000000072a0872a4 */ /* 0x000fe4000f8e02ff */
[----:B------:R-:W-:Y:S03]  /*5af0*/  UISETP.GE.AND UP0, UPT, UR6, UR4, UPT ;  /* 0x000000040600728c */ /* 0x000fe6000bf06270 */
[----:B------:R-:W-:Y:S01]  /*5b00*/  UMOV UR4, UR11 ;  /* 0x0000000b00047c82 */ /* 0x000fe20008000000 */
[----:B------:R-:W-:Y:S02]  /*5b10*/  UISETP.GE.OR UP0, UPT, UR5, UR8, UP0 ;  /* 0x000000080500728c */ /* 0x000fe40008706670 */
[----:B------:R-:W-:Y:S02]  /*5b20*/  USHF.R.U32.HI UR4, URZ, UR41, UR4 ;  /* 0x00000029ff047299 */ /* 0x000fe40008011604 */
[----:B------:R-:W-:Y:S02]  /*5b30*/  UIMAD.WIDE.U32 UR8, UR5, UR40, URZ ;  /* 0x00000028050872a5 */ /* 0x000fe4000f8e00ff */
[----:B------:R-:W-:Y:S02]  /*5b40*/  USEL UR11, UR6, UR4, !UP2 ;  /* 0x00000004060b7287 */ /* 0x000fe4000d000000 */
[----:B------:R-:W-:Y:S02]  /*5b50*/  UIADD3 UR8, UPT, UPT, -UR5, URZ, URZ ;  /* 0x000000ff05087290 */ /* 0x000fe4000fffe1ff */
[----:B------:R-:W-:Y:S01]  /*5b60*/  UIADD3 UR10, UPT, UPT, -UR11, URZ, URZ ;  /* 0x000000ff0b0a7290 */ /* 0x000fe2000fffe1ff */
[----:B------:R-:W-:Y:S01]  /*5b70*/  @!UP0 UMOV UR4, UR9 ;  /* 0x0000000900048c82 */ /* 0x000fe20008000000 */
[----:B------:R-:W-:Y:S02]  /*5b80*/  UIADD3 UR9, UPT, UPT, -UR6, URZ, URZ ;  /* 0x000000ff06097290 */ /* 0x000fe4000fffe1ff */
[----:B------:R-:W-:Y:S02]  /*5b90*/  @!UP0 USHF.R.U32.HI UR4, URZ, UR41, UR4 ;  /* 0x00000029ff048299 */ /* 0x000fe40008011604 */
[----:B------:R-:W-:Y:S02]  /*5ba0*/  UIMAD UR10, UR42, UR10, UR6 ;  /* 0x0000000a2a0a72a4 */ /* 0x000fe4000f8e0206 */
[----:B------:R-:W-:Y:S04]  /*5bb0*/  @!UP0 USEL UR4, UR5, UR4, !UP2 ;  /* 0x0000000405048287 */ /* 0x000fe8000d000000 */
[----:B------:R-:W-:Y:S02]  /*5bc0*/  @!UP0 UIMAD UR10, UR7, UR10, UR4 ;  /* 0x0000000a070a82a4 */ /* 0x000fe4000f8e0204 */
[----:B------:R-:W-:Y:S02]  /*5bd0*/  @!UP0 UIADD3 UR11, UPT, UPT, UR11, -UR4, URZ ;  /* 0x800000040b0b8290 */ /* 0x000fe4000fffe0ff */
[----:B------:R-:W-:Y:S02]  /*5be0*/  UIMAD UR7, UR43, UR8, UR38 ;  /* 0x000000082b0772a4 */ /* 0x000fe4000f8e0226 */
[----:B------:R-:W-:Y:S02]  /*5bf0*/  @!UP0 UIMAD UR6, UR11, UR42, UR5 ;  /* 0x0000002a0b0682a4 */ /* 0x000fe4000f8e0205 */
[----:B------:R-:W-:Y:S01]  /*5c00*/  UIMAD UR4, UR54, UR9, UR37 ;  /* 0x00000009360472a4 */ /* 0x000fe2000f8e0225 */
[----:B------:R-:W-:Y:S02]  /*5c10*/  @!UP0 UMOV UR5, UR10 ;  /* 0x0000000a00058c82 */ /* 0x000fe40008000000 */
[----:B------:R-:W-:Y:S02]  /*5c20*/  UIMAD UR38, UR5, UR43, UR7 ;  /* 0x0000002b052672a4 */ /* 0x000fe4000f8e0207 */
[----:B------:R-:W-:Y:S11]  /*5c30*/  UIMAD UR37, UR6, UR54, UR4 ;  /* 0x00000036062572a4 */ /* 0x000ff6000f8e0204 */
[----:B------:R-:W-:Y:S01]  /*5c40*/  @!UPT UIADD3 URZ, UPT, UPT, URZ, URZ, URZ ;  /* 0x000000fffffff290 */ /* 0x000fe2000fffe0ff */
.L_x_101:
[----:B------:R-:W-:Y:S01]  /*5c50*/  UISETP.NE.AND UP0, UPT, UR39, 0x1, UPT ;  /* 0x000000012700788c */ /* 0x000fe2000bf05270 */
[----:B------:R-:W-:Y:S01]  /*5c60*/  IADD3 R78, PT, PT, R78, 0x1, RZ ;  /* 0x000000014e4e7810 */ /* 0x000fe20007ffe0ff */
[----:B------:R-:W-:Y:S02]  /*5c70*/  USHF.L.U32 UR50, UR20, 0x6, URZ ;  /* 0x0000000614327899 */ /* 0x000fe400080006ff */
[----:B------:R-:W-:Y:S07]  /*5c80*/  USHF.L.U32 UR49, UR26, 0x7, URZ ;  /* 0x000000071a317899 */ /* 0x000fee00080006ff */
[----:B------:R-:W2:Y:S01]  /*5c90*/  @!UP0 LDCU.128 UR12, c[0x0][0xb10] ;  /* 0x00016200ff0c87ac */ /* 0x000ea20008000c00 */
[----:B------:R-:W3:Y:S01]  /*5ca0*/  @!UP0 LDCU UR5, c[0x0][0xb0c] ;  /* 0x00016180ff0587ac */ /* 0x000ee20008000800 */
[----:B------:R-:W4:Y:S01]  /*5cb0*/  @!UP0 LDCU UR10, c[0x0][0xb20] ;  /* 0x00016400ff0a87ac */ /* 0x000f220008000800 */
[----:B--2---:R-:W-:Y:S02]  /*5cc0*/  UIMAD.WIDE.U32 UR8, UR38, UR12, URZ ;  /* 0x0000000c260872a5 */ /* 0x004fe4000f8e00ff */
[----:B------:R-:W-:Y:S02]  /*5cd0*/  UIMAD.WIDE.U32 UR6, UR37, UR15, URZ ;  /* 0x0000000f250672a5 */ /* 0x000fe4000f8e00ff */
[----:B------:R-:W-:Y:S03]  /*5ce0*/  @!UP0 UISETP.NE.AND UP1, UPT, UR14, 0x1, UPT ;  /* 0x000000010e00888c */ /* 0x000fe6000bf25270 */
[----:B------:R-:W-:Y:S01]  /*5cf0*/  @!UP0 UMOV UR4, UR9 ;  /* 0x0000000900048c82 */ /* 0x000fe20008000000 */
[----:B---3--:R-:W-:Y:S02]  /*5d00*/  @!UP0 UISETP.NE.AND UP2, UPT, UR5, 0x1, UPT ;  /* 0x000000010500888c */ /* 0x008fe4000bf45270 */
[----:B------:R-:W-:Y:S01]  /*5d10*/  @!UP0 USHF.R.U32.HI UR4, URZ, UR13, UR4 ;  /* 0x0000000dff048299 */ /* 0x000fe20008011604 */
[----:B------:R-:W-:Y:S02]  /*5d20*/  @!UP0 UMOV UR6, UR7 ;  /* 0x0000000700068c82 */ /* 0x000fe40008000000 */
[----:B----4-:R-:W-:Y:S02]  /*5d30*/  @!UP0 USHF.R.U32.HI UR6, URZ, UR10, UR6 ;  /* 0x0000000aff068299 */ /* 0x010fe40008011606 */
[----:B------:R-:W-:Y:S02]  /*5d40*/  @!UP0 USEL UR7, UR38, UR4, !UP2 ;  /* 0x0000000426078287 */ /* 0x000fe4000d000000 */
[----:B------:R-:W-:Y:S04]  /*5d50*/  @!UP0 USEL UR6, UR37, UR6, !UP1 ;  /* 0x0000000625068287 */ /* 0x000fe8000c800000 */
[----:B------:R-:W-:Y:S02]  /*5d60*/  @!UP0 UIADD3 UR4, UPT, UPT, -UR7, UR6, URZ ;  /* 0x0000000607048290 */ /* 0x000fe4000fffe1ff */
[----:B------:R-:W-:Y:S02]  /*5d70*/  @!UP0 UIADD3 UR6, UPT, UPT, UR7, -UR6, URZ ;  /* 0x8000000607068290 */ /* 0x000fe4000fffe0ff */
[----:B------:R-:W-:Y:S02]  /*5d80*/  @!UP0 UIMAD UR38, UR4, UR5, UR38 ;  /* 0x00000005042682a4 */ /* 0x000fe4000f8e0226 */
[----:B------:R-:W-:Y:S02]  /*5d90*/  @!UP0 UIMAD UR37, UR6, UR14, UR37 ;  /* 0x0000000e062582a4 */ /* 0x000fe4000f8e0225 */
[----:B------:R-:W-:Y:S09]  /*5da0*/  ULOP3.LUT UP0, URZ, UR62, 0x1b0, URZ, 0xc0, !UPT ;  /* 0x000001b03eff7892 */ /* 0x000ff2000f80c0ff */
[----:B------:R-:W-:Y:S05]  /*5db0*/  BRA.U !UP0, `(.L_x_102) ;  /* 0x0000000108407547 */ /* 0x000fea000b800000 */
[----:B------:R-:W2:Y:S01]  /*5dc0*/  LDCU.64 UR8, c[0x4][0x80] ;  /* 0x01001000ff0877ac */ /* 0x000ea20008000a00 */
[----:B------:R-:W-:Y:S01]  /*5dd0*/  MOV R3, 0x0 ;  /* 0x0000000000037802 */ /* 0x000fe20000000f00 */
[----:B------:R-:W-:Y:S02]  /*5de0*/  HFMA2 R12, -RZ, RZ, 0, 5.9604644775390625e-08 ;  /* 0x00000001ff0c7431 */ /* 0x000fe400000001ff */
[----:B------:R-:W-:Y:S02]  /*5df0*/  IMAD.MOV.U32 R8, RZ, RZ, 0x70 ;  /* 0x00000070ff087424 */ /* 0x000fe400078e00ff */
[----:B------:R-:W-:Y:S01]  /*5e00*/  IMAD.MOV.U32 R13, RZ, RZ, RZ ;  /* 0x000000ffff0d7224 */ /* 0x000fe200078e00ff */
[----:B------:R-:W3:Y:S01]  /*5e10*/  LDCU.64 UR6, c[0x4][0x88] ;  /* 0x01001100ff0677ac */ /* 0x000ee20008000a00 */
[----:B------:R-:W4:Y:S01]  /*5e20*/  LDC.64 R2, c[0x4][R3] ;  /* 0x0100000003027b82 */ /* 0x000f220000000a00 */
[----:B------:R-:W1:Y:S01]  /*5e30*/  LDCU.64 UR4, c[0x4][0x8] ;  /* 0x01000100ff0477ac */ /* 0x000e620008000a00 */
[----:B--2---:R-:W-:Y:S01]  /*5e40*/  MOV R5, UR9 ;  /* 0x0000000900057c02 */ /* 0x004fe20008000f00 */
[----:B------:R-:W-:Y:S01]  /*5e50*/  IMAD.U32 R4, RZ, RZ, UR8 ;  /* 0x00000008ff047e24 */ /* 0x000fe2000f8e00ff */
[----:B---3--:R-:W-:Y:S01]  /*5e60*/  MOV R7, UR7 ;  /* 0x0000000700077c02 */ /* 0x008fe20008000f00 */
[----:B------:R-:W-:Y:S01]  /*5e70*/  IMAD.U32 R6, RZ, RZ, UR6 ;  /* 0x00000006ff067e24 */ /* 0x000fe2000f8e00ff */
[----:B-1----:R-:W-:Y:S01]  /*5e80*/  MOV R11, UR5 ;  /* 0x00000005000b7c02 */ /* 0x002fe20008000f00 */
[----:B------:R-:W-:Y:S02]  /*5e90*/  IMAD.U32 R10, RZ, RZ, UR4 ;  /* 0x00000004ff0a7e24 */ /* 0x000fe4000f8e00ff */
[----:B------:R-:W-:Y:S07]  /*5ea0*/  LEPC R20, `(.L_x_102) ;  /* 0x000000001014794e */ /* 0x000fee0000000000 */
[----:B----45:R-:W-:Y:S05]  /*5eb0*/  CALL.ABS.NOINC R2 ;  /* 0x0000000002007343 */ /* 0x030fea0003c00000 */
.L_x_102:
[----:B------:R-:W-:Y:S01]  /*5ec0*/  LOP3.LUT P0, RZ, R85, 0x1b0, RZ, 0xc0, !PT ;  /* 0x000001b055ff7812 */ /* 0x000fe2000780c0ff */
[----:B------:R-:W-:Y:S11]  /*5ed0*/  BSSY.RECONVERGENT B6, `(.L_x_103) ;  /* 0x0000013000067945 */ /* 0x000ff60003800200 */
[----:B------:R-:W-:Y:S01]  /*5ee0*/  @!UPT UIADD3 URZ, UPT, UPT, URZ, URZ, URZ ;  /* 0x000000fffffff290 */ /* 0x000fe2000fffe0ff */
[----:B------:R-:W-:Y:S05]  /*5ef0*/  @!P0 BRA `(.L_x_104) ;  /* 0x0000000000408947 */ /* 0x000fea0003800000 */
        /* <DEDUP_REMOVED lines=16> */
.L_x_104:
[----:B------:R-:W-:Y:S05]  /*6000*/  BSYNC.RECONVERGENT B6 ;  /* 0x0000000000067941 */ /* 0x000fea0003800200 */
.L_x_103:
[----:B------:R-:W-:Y:S01]  /*6010*/  R2UR UR4, R77 ;  /* 0x000000004d0472ca */ /* 0x000fe200000e0000 */
[----:B------:R-:W-:Y:S01]  /*6020*/  UISETP.NE.U32.AND UP0, UPT, UR60, URZ, UPT ;  /* 0x000000ff3c00728c */ /* 0x000fe2000bf05070 */
[----:B------:R-:W-:Y:S02]  /*6030*/  ISETP.NE.U32.AND P4, PT, R72, RZ, PT ;  /* 0x000000ff4800720c */ /* 0x000fe40003f85070 */
[----:B------:R-:W-:Y:S01]  /*6040*/  ISETP.NE.U32.AND P2, PT, RZ, UR56, PT ;  /* 0x00000038ff007c0c */ /* 0x000fe2000bf45070 */
[----:B------:R-:W-:Y:S01]  /*6050*/  UISETP.NE.AND.EX UP1, UPT, UR61, URZ, UPT, UP0 ;  /* 0x000000ff3d00728c */ /* 0x000fe2000bf25300 */
[----:B------:R-:W-:Y:S01]  /*6060*/  ISETP.NE.AND.EX P4, PT, R73, RZ, PT, P4 ;  /* 0x000000ff4900720c */ /* 0x000fe20003f85340 */
[----:B------:R-:W-:Y:S01]  /*6070*/  UPLOP3.LUT UP0, UPT, UPT, UPT, UPT, 0x40, 0x4 ;  /* 0x000000000004789c */ /* 0x000fe20003f0e870 */
[----:B------:R-:W-:Y:S05]  /*6080*/  ISETP.NE.AND.EX P2, PT, RZ, UR57, PT, P2 ;  /* 0x00000039ff007c0c */ /* 0x000fea000bf45320 */
[----:B------:R-:W-:Y:S06]  /*6090*/  UISETP.NE.AND UP2, UPT, UR4, URZ, UPT ;  /* 0x000000ff0400728c */ /* 0x000fec000bf45270 */
[----:B------:R-:W-:Y:S05]  /*60a0*/  PLOP3.LUT P1, PT, PT, PT, UP2, 0x80, 0x8 ;  /* 0x000000000008781c */ /* 0x000fea0003f2f028 */
[----:B------:R-:W-:Y:S06]  /*60b0*/  @UP2 UPLOP3.LUT UP0, UPT, UPT, UPT, UP1, 0x80, 0x8 ;  /* 0x000000000008289c */ /* 0x000fec0003f0f010 */
[----:B------:R-:W-:Y:S01]  /*60c0*/  PLOP3.LUT P0, PT, PT, PT, UP0, 0x80, 0x8 ;  /* 0x000000000008781c */ /* 0x000fe20003f0f008 */
[----:B------:R-:W-:Y:S01]  /*60d0*/  @!UPT UIADD3 URZ, UPT, UPT, URZ, URZ, URZ ;  /* 0x000000fffffff290 */ /* 0x000fe2000fffe0ff */
[----:B------:R-:W-:Y:S11]  /*60e0*/  BRA.U !UP1, `(.L_x_105) ;  /* 0x00000001093c7547 */ /* 0x000ff6000b800000 */
[----:B------:R-:W-:Y:S01]  /*60f0*/  UISETP.NE.U32.AND UP0, UPT, UR56, URZ, UPT ;  /* 0x000000ff3800728c */ /* 0x000fe2000bf05070 */
[----:B-1----:R-:W-:Y:S01]  /*6100*/  HFMA2 R0, -RZ, RZ, 0, 5.9604644775390625e-08 ;  /* 0x00000001ff007431 */ /* 0x002fe200000001ff */
[----:B------:R-:W1:Y:S01]  /*6110*/  LDCU.64 UR8, c[0x0][0x358] ;  /* 0x00006b00ff0877ac */ /* 0x000e620008000a00 */
[----:B------:R-:W-:Y:S01]  /*6120*/  IMAD.MOV.U32 R74, RZ, RZ, 0x1 ;  /* 0x00000001ff4a7424 */ /* 0x000fe200078e00ff */
[----:B------:R-:W-:Y:S06]  /*6130*/  UISETP.NE.AND.EX UP0, UPT, UR57, URZ, UPT, UP0 ;  /* 0x000000ff3900728c */ /* 0x000fec000bf05300 */
[----:B------:R-:W-:Y:S05]  /*6140*/  PLOP3.LUT P3, PT, PT, PT, UP0, 0x80, 0x8 ;  /* 0x000000000008781c */ /* 0x000fea0003f6f008 */
[----:B------:R-:W2:Y:S01]  /*6150*/  @UP0 LDCU.64 UR4, c[0x0][0x888] ;  /* 0x00011100ff0407ac */ /* 0x000ea20008000a00 */
[----:B------:R-:W-:Y:S07]  /*6160*/  @UP0 UIMAD UR6, UR36, UR60, URZ ;  /* 0x0000003c240602a4 */ /* 0x000fee000f8e02ff */
[----:B------:R-:W-:Y:S01]  /*6170*/  @!P3 PRMT R74, R0, 0x7610, R74 ;  /* 0x00007610004ab816 */ /* 0x000fe2000000004a */
[----:B--2---:R-:W-:Y:S06]  /*6180*/  @UP0 UIMAD.WIDE UR4, UR6, 0x4, UR4 ;  /* 0x00000004060408a5 */ /* 0x004fec000f8e0204 */
[----:B-----5:R-:W-:Y:S01]  /*6190*/  IMAD.U32 R40, RZ, RZ, UR4 ;  /* 0x00000004ff287e24 */ /* 0x020fe2000f8e00ff */
[----:B------:R-:W-:Y:S04]  /*61a0*/  MOV R41, UR5 ;  /* 0x0000000500297c02 */ /* 0x000fe80008000f00 */
[----:B------:R-:W2:Y:S01]  /*61b0*/  @!UP0 LDCU UR4, c[0x0][0x880] ;  /* 0x00011000ff0487ac */ /* 0x000ea20008000800 */
[----:B-1----:R3:W5:Y:S02]  /*61c0*/  @P3 LDG.E R40, desc[UR8][R40.64] ;  /* 0x0000000828283981 */ /* 0x002764000c1e1900 */
[----:B--23--:R-:W-:Y:S02]  /*61d0*/  @!P3 IMAD.U32 R40, RZ, RZ, UR4 ;  /* 0x00000004ff28be24 */ /* 0x00cfe4000f8e00ff */
.L_x_105:
[----:B------:R-:W-:Y:S05]  /*61e0*/  @!P4 BRA `(.L_x_106) ;  /* 0x000000000024c947 */ /* 0x000fea0003800000 */
[----:B------:R-:W-:Y:S01]  /*61f0*/  ISETP.NE.U32.AND P3, PT, R70, RZ, PT ;  /* 0x000000ff4600720c */ /* 0x000fe20003f65070 */
[----:B------:R-:W2:Y:S03]  /*6200*/  LDCU.64 UR4, c[0x0][0x358] ;  /* 0x00006b00ff0477ac */ /* 0x000ea60008000a00 */
[----:B------:R-:W-:Y:S11]  /*6210*/  ISETP.NE.AND.EX P3, PT, R71, RZ, PT, P3 ;  /* 0x000000ff4700720c */ /* 0x000ff60003f65330 */
[----:B------:R-:W-:Y:S02]  /*6220*/  @!UPT UIADD3 URZ, UPT, UPT, URZ, URZ, URZ ;  /* 0x000000fffffff290 */ /* 0x000fe4000fffe0ff */
[----:B------:R-:W3:Y:S01]  /*6230*/  @P3 LDC.64 R2, c[0x0][0x8a8] ;  /* 0x00022a00ff023b82 */ /* 0x000ee20000000a00 */
[----:B-1----:R-:W-:Y:S04]  /*6240*/  @P3 IMAD R0, R72, UR36, RZ ;  /* 0x0000002448003c24 */ /* 0x002fe8000f8e02ff */
[----:B---3--:R-:W-:Y:S05]  /*6250*/  @P3 IMAD.WIDE R2, R0, 0x4, R2 ;  /* 0x0000000400023825 */ /* 0x008fea00078e0202 */
[----:B--2--5:R2:W5:Y:S02]  /*6260*/  @P3 LDG.E R38, desc[UR4][R2.64] ;  /* 0x0000000402263981 */ /* 0x024564000c1e1900 */
[----:B--2---:R-:W3:Y:S02]  /*6270*/  @!P3 LDC R38, c[0x0][0x8a0] ;  /* 0x00022800ff26bb82 */ /* 0x004ee40000000800 */
.L_x_106:
[----:B-----5:R-:W-:Y:S01]  /*6280*/  ISETP.NE.AND P4, PT, R40, RZ, PT ;  /* 0x000000ff2800720c */ /* 0x020fe20003f85270 */
[----:B------:R-:W-:Y:S01]  /*6290*/  BSSY B1, `(.L_x_107) ;  /* 0x0000042000017945 */ /* 0x000fe20003800000 */
[----:B------:R-:W-:Y:S01]  /*62a0*/  SEL R6, RZ, 0xffffffff, P2 ;  /* 0xffffffffff067807 */ /* 0x000fe20001000000 */
[----:B------:R-:W-:Y:S01]  /*62b0*/  IMAD.MOV.U32 R56, RZ, RZ, 0x1 ;  /* 0x00000001ff387424 */ /* 0x000fe200078e00ff */
[----:B------:R-:W-:Y:S02]  /*62c0*/  LOP3.LUT P3, RZ, R74, 0xff, RZ, 0xc0, !PT ;  /* 0x000000ff4aff7812 */ /* 0x000fe4000786c0ff */
[----:B------:R-:W-:Y:S02]  /*62d0*/  CS2R R46, SRZ ;  /* 0x00000000002e7805 */ /* 0x000fe4000001ff00 */
[----:B-1----:R-:W-:Y:S02]  /*62e0*/  @P1 SEL R0, RZ, 0xffffffff, P4 ;  /* 0xffffffffff001807 */ /* 0x002fe40002000000 */
[----:B------:R-:W-:Y:S02]  /*62f0*/  CS2R R44, SRZ ;  /* 0x00000000002c7805 */ /* 0x000fe4000001ff00 */
[----:B------:R-:W-:Y:S02]  /*6300*/  LEA R3, R81, UR44, 0x3 ;  /* 0x0000002c51037c11 */ /* 0x000fe4000f8e18ff */
[----:B------:R-:W-:Y:S02]  /*6310*/  CS2R R50, SRZ ;  /* 0x0000000000327805 */ /* 0x000fe4000001ff00 */
[----:B------:R-:W-:Y:S02]  /*6320*/  @P0 SEL R0, R6, R0, !P3 ;  /* 0x0000000006000207 */ /* 0x000fe40005800000 */
[----:B------:R-:W-:Y:S02]  /*6330*/  CS2R R48, SRZ ;  /* 0x0000000000307805 */ /* 0x000fe4000001ff00 */
[----:B------:R-:W-:Y:S02]  /*6340*/  LEA R43, R36, UR44, 0x3 ;  /* 0x0000002c242b7c11 */ /* 0x000fe4000f8e18ff */
[----:B------:R-:W-:Y:S02]  /*6350*/  @P1 LOP3.LUT R0, R0, 0x1, RZ, 0xc0, !PT ;  /* 0x0000000100001812 */ /* 0x000fe400078ec0ff */
[----:B------:R-:W-:Y:S02]  /*6360*/  SHF.L.U32 R4, R83, 0x1f, RZ ;  /* 0x0000001f53047819 */ /* 0x000fe400000006ff */
[----:B------:R-:W-:Y:S02]  /*6370*/  ISETP.NE.U32.OR P6, PT, R0, 0x1, !P1 ;  /* 0x000000010000780c */ /* 0x000fe40004fc5470 */
[----:B------:R-:W-:Y:S02]  /*6380*/  PLOP3.LUT P2, PT, PT, PT, UP1, 0x80, 0x8 ;  /* 0x000000000008781c */ /* 0x000fe40003f4f018 */
[----:B------:R-:W-:Y:S02]  /*6390*/  LEA.HI R39, R36, R36, RZ, 0x1 ;  /* 0x0000002424277211 */ /* 0x000fe400078f08ff */
[----:B------:R-:W-:Y:S02]  /*63a0*/  SEL R5, RZ, 0xffffffff, P4 ;  /* 0xffffffffff057807 */ /* 0x000fe40002000000 */
[----:B------:R-:W-:Y:S05]  /*63b0*/  P2R R2, PR, RZ, 0x40 ;  /* 0x00000040ff027803 */ /* 0x000fea0000000000 */
[----:B------:R-:W-:Y:S02]  /*63c0*/  @P6 SHF.L.U32 R0, R80, 0x1f, RZ ;  /* 0x0000001f50006819 */ /* 0x000fe400000006ff */
[----:B------:R-:W-:Y:S02]  /*63d0*/  @P2 SEL R5, R6, R5, !P3 ;  /* 0x0000000506052207 */ /* 0x000fe40005800000 */
[----:B------:R1:W2:Y:S02]  /*63e0*/  @P6 SYNCS.PHASECHK.TRANS64.TRYWAIT P1, [R3+URZ+0x110], R0 ;  /* 0x00011000030065a7 */ /* 0x0002a400080211ff */
[----:B------:R-:W-:Y:S04]  /*63f0*/  LOP3.LUT R5, R5, 0x1, RZ, 0xc0, !PT ;  /* 0x0000000105057812 */ /* 0x000fe800078ec0ff */
[----:B------:R-:W-:Y:S04]  /*6400*/  ISETP.NE.U32.AND P5, PT, R5, 0x1, PT ;  /* 0x000000010500780c */ /* 0x000fe80003fa5070 */
[----:B------:R-:W-:Y:S01]  /*6410*/  P2R R57, PR, RZ, 0x20 ;  /* 0x00000020ff397803 */ /* 0x000fe20000000000 */
[----:B------:R4:W3:Y:S01]  /*6420*/  SYNCS.PHASECHK.TRANS64.TRYWAIT P0, [R43+URZ+0x160], R4 ;  /* 0x000160042b0075a7 */ /* 0x0008e200080011ff */
[C---:B-1----:R-:W-:Y:S01]  /*6430*/  IMAD.SHL.U32 R0, R39.reuse, 0x40, RZ ;  /* 0x0000004027007824 */ /* 0x042fe200078e00ff */
[----:B------:R-:W-:Y:S04]  /*6440*/  LOP3.LUT R39, R39, 0xffe, RZ, 0xc0, !PT ;  /* 0x00000ffe27277812 */ /* 0x000fe800078ec0ff */
[----:B------:R-:W-:Y:S01]  /*6450*/  LOP3.LUT R0, R0, 0xffffff80, RZ, 0xc0, !PT ;  /* 0xffffff8000007812 */ /* 0x000fe200078ec0ff */
[----:B------:R-:W-:Y:S04]  /*6460*/  IMAD.IADD R39, R36, 0x1, -R39 ;  /* 0x0000000124277824 */ /* 0x000fe800078e0a27 */
[----:B------:R-:W-:Y:S04]  /*6470*/  IMAD.IADD R0, R37, 0x1, R0 ;  /* 0x0000000125007824 */ /* 0x000fe800078e0200 */
[----:B------:R-:W-:Y:S01]  /*6480*/  IMAD R39, R39, 0x100000, R0 ;  /* 0x0010000027277824 */ /* 0x000fe200078e0200 */
[----:B--2---:R-:W-:Y:S01]  /*6490*/  @P6 SEL R56, RZ, 0x1, !P1 ;  /* 0x00000001ff386807 */ /* 0x004fe20004800000 */
[----:B----4-:R-:W-:Y:S06]  /*64a0*/  @!P6 BRA `(.L_x_108) ;  /* 0x000000000080e947 */ /* 0x010fec0003800000 */
[----:B------:R-:W-:Y:S01]  /*64b0*/  @P5 IMAD R6, R81, 0x1000, R69 ;  /* 0x0000100051065824 */ /* 0x000fe200078e0245 */
[----:B------:R-:W-:Y:S01]  /*64c0*/  ISETP.NE.AND P1, PT, R56, RZ, PT ;  /* 0x000000ff3800720c */ /* 0x000fe20003f25270 */
[----:B------:R-:W-:Y:S01]  /*64d0*/  BSSY B0, `(.L_x_109) ;  /* 0x000000b000007945 */ /* 0x000fe20003800000 */
[----:B------:R-:W-:Y:S01]  /*64e0*/  CS2R R50, SRZ ;  /* 0x0000000000327805 */ /* 0x000fe2000001ff00 */
[----:B------:R-:W-:Y:S01]  /*64f0*/  @P5 VIADD R5, R6, UR44 ;  /* 0x0000002c06055c36 */ /* 0x000fe20008000000 */
[----:B------:R-:W-:Y:S02]  /*6500*/  CS2R R48, SRZ ;  /* 0x0000000000307805 */ /* 0x000fe4000001ff00 */
[----:B------:R-:W-:Y:S02]  /*6510*/  CS2R R46, SRZ ;  /* 0x00000000002e7805 */ /* 0x000fe4000001ff00 */
[----:B------:R-:W-:Y:S01]  /*6520*/  CS2R R44, SRZ ;  /* 0x00000000002c7805 */ /* 0x000fe2000001ff00 */
[----:B------:R-:W-:Y:S04]  /*6530*/  @P5 IMAD R5, R84, -0x10, R5 ;  /* 0xfffffff054055824 */ /* 0x000fe800078e0205 */
[----:B------:R-:W-:Y:S05]  /*6540*/  @P1 BRA `(.L_x_110) ;  /* 0x00000000000c1947 */ /* 0x000fea0003800000 */
[----:B------:R-:W-:Y:S04]  /*6550*/  SHF.L.U32 R0, R80, 0x1f, RZ ;  /* 0x0000001f50007819 */ /* 0x000fe800000006ff */
[----:B------:R-:W1:Y:S02]  /*6560*/  SYNCS.PHASECHK.TRANS64.TRYWAIT P1, [R3+URZ+0x110], R0 ;  /* 0x00011000030075a7 */ /* 0x000e6400080211ff */
[----:B-1----:R-:W-:Y:S05]  /*6570*/  @!P1 BRA `(.L_x_111) ;  /* 0x0000002800509947 */ /* 0x002fea0003800000 */
.L_x_110:
[----:B------:R-:W-:Y:S05]  /*6580*/  BSYNC B0 ;  /* 0x0000000000007941 */ /* 0x000fea0003800000 */
.L_x_109:
[----:B------:R-:W-:Y:S01]  /*6590*/  ISETP.NE.AND P1, PT, R57, RZ, PT ;  /* 0x000000ff3900720c */ /* 0x000fe20003f25270 */
[----:B-1----:R-:W-:Y:S02]  /*65a0*/  VIADD R3, R3, 0x120 ;  /* 0x0000012003037836 */ /* 0x002fe40000000000 */
[----:B------:R-:W-:Y:S02]  /*65b0*/  IMAD.U32 R0, RZ, RZ, UR45 ;  /* 0x0000002dff007e24 */ /* 0x000fe4000f8e00ff */
[----:B------:R-:W-:Y:S03]  /*65c0*/  VIADD R81, R81, 0x1 ;  /* 0x0000000151517836 */ /* 0x000fe60000000000 */
[----:B------:R-:W-:Y:S05]  /*65d0*/  PRMT R0, R0, 0x654, R3 ;  /* 0x0000065400007816 */ /* 0x000fea0000000003 */
[----:B------:R1:W2:Y:S04]  /*65e0*/  @P1 LDS.128 R48, [R6+UR44+0x200] ;  /* 0x0002002c06301984 */ /* 0x0002a80008000c00 */
[----:B------:R1:W4:Y:S01]  /*65f0*/  @P1 LDS.128 R44, [R5+0x210] ;  /* 0x00021000052c1984 */ /* 0x0003220000000c00 */
[C---:B------:R-:W-:Y:S01]  /*6600*/  ISETP.NE.AND P1, PT, R81.reuse, 0x2, PT ;  /* 0x000000025100780c */ /* 0x040fe20003f25270 */
[----:B------:R-:W-:Y:S01]  /*6610*/  @!PT LDS RZ, [RZ] ;  /* 0x00000000fffff984 */ /* 0x000fe20000000800 */
[----:B------:R-:W-:Y:S01]  /*6620*/  @!PT LDS RZ, [RZ] ;  /* 0x00000000fffff984 */ /* 0x000fe20000000800 */
[----:B------:R-:W-:Y:S01]  /*6630*/  @!PT LDS RZ, [RZ] ;  /* 0x00000000fffff984 */ /* 0x000fe20000000800 */
[----:B------:R-:W-:Y:S01]  /*6640*/  @!PT LDS RZ, [RZ] ;  /* 0x00000000fffff984 */ /* 0x000fe20000000800 */
[----:B------:R5:W-:Y:S06]  /*6650*/  MEMBAR.ALL.CTA ;  /* 0x0000000000007992 */ /* 0x000bec0000008000 */
[----:B-----5:R-:W5:Y:S01]  /*6660*/  FENCE.VIEW.ASYNC.S ;  /* 0x00000000000073c6 */ /* 0x020f620000000000 */
[----:B------:R-:W-:Y:S01]  /*6670*/  SEL R81, R81, RZ, P1 ;  /* 0x000000ff51517207 */ /* 0x000fe20000800000 */
[----:B-----5:R5:W-:Y:S02]  /*6680*/  SYNCS.ARRIVE.TRANS64.RED.A1T0 RZ, [R0+URZ], RZ ;  /* 0x000000ff00ff79a7 */ /* 0x020be400081004ff */
[----:B-----5:R-:W-:Y:S04]  /*6690*/  SEL R0, RZ, 0x1, P1 ;  /* 0x00000001ff007807 */ /* 0x020fe80000800000 */
[----:B-12---:R-:W-:Y:S02]  /*66a0*/  LOP3.LUT R80, R80, R0, RZ, 0x3c, !PT ;  /* 0x0000000050507212 */ /* 0x006fe400078e3cff */
.L_x_108:
[----:B------:R-:W-:Y:S05]  /*66b0*/  BSYNC B1 ;  /* 0x0000000000017941 */ /* 0x000fea0003800000 */
.L_x_107:
[----:B------:R-:W-:Y:S04]  /*66c0*/  SHF.R.U32.HI R0, RZ, 0x15, R39 ;  /* 0x00000015ff007819 */ /* 0x000fe80000011627 */
[----:B------:R-:W-:Y:S01]  /*66d0*/  LOP3.LUT P1, RZ, R0, 0x3, R75, 0x48, !PT ;  /* 0x0000000300ff7812 */ /* 0x000fe2000782484b */
[----:B------:R-:W-:Y:S01]  /*66e0*/  @!UPT UIADD3 URZ, UPT, UPT, URZ, URZ, URZ ;  /* 0x000000fffffff290 */ /* 0x000fe2000fffe0ff */
[----:B---3--:R-:W-:Y:S11]  /*66f0*/  @P0 BRA `(.L_x_112) ;  /* 0x0000000000080947 */ /* 0x008ff60003800000 */
[----:B------:R-:W1:Y:S02]  /*6700*/  SYNCS.PHASECHK.TRANS64.TRYWAIT P0, [R43+URZ+0x160], R4 ;  /* 0x000160042b0075a7 */ /* 0x000e6400080011ff */
[----:B-1----:R-:W-:Y:S05]  /*6710*/  @!P0 BRA `(.L_x_113) ;  /* 0x0000002400fc8947 */ /* 0x002fea0003800000 */
.L_x_112:
        /* <DEDUP_REMOVED lines=8> */
[----:B------:R-:W5:Y:S01]  /*67a0*/  LDCU.64 UR4, c[0x4][0x10] ;  /* 0x01000200ff0477ac */ /* 0x000f620008000a00 */
[----:B--2---:R-:W-:Y:S01]  /*67b0*/  MOV R5, UR9 ;  /* 0x0000000900057c02 */ /* 0x004fe20008000f00 */
[----:B-1----:R-:W-:Y:S01]  /*67c0*/  IMAD.U32 R4, RZ, RZ, UR8 ;  /* 0x00000008ff047e24 */ /* 0x002fe2000f8e00ff */
[----:B---3--:R-:W-:Y:S01]  /*67d0*/  MOV R7, UR7 ;  /* 0x0000000700077c02 */ /* 0x008fe20008000f00 */
[----:B------:R-:W-:Y:S01]  /*67e0*/  IMAD.U32 R6, RZ, RZ, UR6 ;  /* 0x00000006ff067e24 */ /* 0x000fe2000f8e00ff */
[----:B-----5:R-:W-:Y:S01]  /*67f0*/  MOV R11, UR5 ;  /* 0x00000005000b7c02 */ /* 0x020fe20008000f00 */
[----:B------:R-:W-:Y:S02]  /*6800*/  IMAD.U32 R10, RZ, RZ, UR4 ;  /* 0x00000004ff0a7e24 */ /* 0x000fe4000f8e00ff */
[----:B------:R-:W-:Y:S07]  /*6810*/  LEPC R20, `(.L_x_114) ;  /* 0x000000001014794e */ /* 0x000fee0000000000 */
[----:B----4-:R-:W-:Y:S05]  /*6820*/  CALL.ABS.NOINC R14 ;  /* 0x000000000e007343 */ /* 0x010fea0003c00000 */
.L_x_114:
[----:B------:R-:W-:Y:S05]  /*6830*/  WARPSYNC.ALL ;  /* 0x0000000000007948 */ /* 0x000fea0003800000 */
[----:B------:R-:W-:Y:S01]  /*6840*/  R2UR UR4, R39 ;  /* 0x00000000270472ca */ /* 0x000fe200000e0000 */
[----:B------:R-:W-:Y:S01]  /*6850*/  BSSY.RECONVERGENT B0, `(.L_x_115) ;  /* 0x00000a0000007945 */ /* 0x000fe20003800200 */
[----:B------:R-:W-:Y:S02]  /*6860*/  ISETP.NE.AND P6, PT, R2, RZ, PT ;  /* 0x000000ff0200720c */ /* 0x000fe40003fc5270 */
[C---:B------:R-:W-:Y:S02]  /*6870*/  SHF.L.U32 R2, R48.reuse, 0x10, RZ ;  /* 0x0000001030027819 */ /* 0x040fe400000006ff */
[C---:B------:R-:W-:Y:S02]  /*6880*/  PRMT R3, R48.reuse, 0x8880, RZ ;  /* 0x0000888030037816 */ /* 0x040fe400000000ff */
[----:B------:R-:W-:Y:S02]  /*6890*/  SHF.L.U32 R41, R48, 0x8, RZ ;  /* 0x0000000830297819 */ /* 0x000fe400000006ff */
[----:B------:R-:W-:Y:S02]  /*68a0*/  SHF.L.U32 R42, R49, 0x10, RZ ;  /* 0x00000010312a7819 */ /* 0x000fe400000006ff */
[----:B------:R-:W-:Y:S01]  /*68b0*/  ISETP.NE.AND P0, PT, R86, RZ, PT ;  /* 0x000000ff5600720c */ /* 0x000fe20003f05270 */
[----:B-1----:R-:W-:Y:S01]  /*68c0*/  LDTM.16dp32bit_t0_t15.x32 R4, tmem[UR4] ;  /* 0x00000004000479ee */ /* 0x002fe20008a80000 */
[----:B------:R-:W1:Y:S01]  /*68d0*/  LDTM.16dp32bit_t16_t31.x32 R4, tmem[UR4+0x20] ;  /* 0x00002004000479ee */ /* 0x000e620008aa0000 */
[----:B------:R-:W-:Y:S01]  /*68e0*/  SHF.R.S32.HI R42, RZ, 0x18, R42 ;  /* 0x00000018ff2a7819 */ /* 0x000fe2000001142a */
[C---:B-1----:R-:W-:Y:S01]  /*68f0*/  IMAD R0, R38.reuse, R4, RZ ;  /* 0x0000000426007224 */ /* 0x042fe200078e02ff */
[----:B------:R-:W-:Y:S01]  /*6900*/  SHF.R.S32.HI R4, RZ, 0x18, R2 ;  /* 0x00000018ff047819 */ /* 0x000fe20000011402 */
[C---:B------:R-:W-:Y:S01]  /*6910*/  IMAD R2, R38.reuse, R5, RZ ;  /* 0x0000000526027224 */ /* 0x040fe200078e02ff */
[----:B------:R-:W-:Y:S01]  /*6920*/  SHF.R.S32.HI R5, RZ, 0x18, R41 ;  /* 0x00000018ff057819 */ /* 0x000fe20000011429 */
[----:B------:R-:W-:Y:S01]  /*6930*/  IMAD R0, R3, R40, R0 ;  /* 0x0000002803007224 */ /* 0x000fe200078e0200 */
[----:B------:R-:W-:Y:S01]  /*6940*/  PRMT R41, R49, 0x8880, RZ ;  /* 0x0000888031297816 */ /* 0x000fe200000000ff */
[----:B------:R-:W-:Y:S02]  /*6950*/  IMAD R3, R38, R6, RZ ;  /* 0x0000000626037224 */ /* 0x000fe400078e02ff */
[-C--:B------:R-:W-:Y:S01]  /*6960*/  IMAD R2, R4, R40.reuse, R2 ;  /* 0x0000002804027224 */ /* 0x080fe200078e0202 */
[----:B------:R-:W-:Y:S01]  /*6970*/  SHF.R.S32.HI R4, RZ, 0x18, R48 ;  /* 0x00000018ff047819 */ /* 0x000fe20000011430 */
[----:B------:R-:W-:Y:S02]  /*6980*/  IMAD R7, R38, R7, RZ ;  /* 0x0000000726077224 */ /* 0x000fe400078e02ff */
[-C--:B------:R-:W-:Y:S02]  /*6990*/  IMAD R3, R5, R40.reuse, R3 ;  /* 0x0000002805037224 */ /* 0x080fe400078e0203 */
[----:B------:R-:W-:Y:S02]  /*69a0*/  IMAD R7, R4, R40, R7 ;  /* 0x0000002804077224 */ /* 0x000fe400078e0207 */
[C---:B------:R-:W-:Y:S02]  /*69b0*/  IMAD R6, R38.reuse, R11, RZ ;  /* 0x0000000b26067224 */ /* 0x040fe400078e02ff */
[C---:B------:R-:W-:Y:S01]  /*69c0*/  IMAD R11, R38.reuse, R16, RZ ;  /* 0x00000010260b7224 */ /* 0x040fe200078e02ff */
[----:B------:R-:W-:Y:S01]  /*69d0*/  I2IP.S8.S32.SAT R52, R7, R3, RZ ;  /* 0x0000000307347239 */ /* 0x000fe200000014ff */
[C---:B------:R-:W-:Y:S02]  /*69e0*/  IMAD R16, R38.reuse, R21, RZ ;  /* 0x0000001526107224 */ /* 0x040fe400078e02ff */
[----:B------:R-:W-:Y:S01]  /*69f0*/  IMAD R21, R38, R26, RZ ;  /* 0x0000001a26157224 */ /* 0x000fe200078e02ff */
[----:B------:R-:W-:Y:S01]  /*6a00*/  I2IP.S8.S32.SAT R52, R2, R0, R52 ;  /* 0x0000000002347239 */ /* 0x000fe20000001434 */
[C---:B------:R-:W-:Y:S01]  /*6a10*/  IMAD R26, R38.reuse, R31, RZ ;  /* 0x0000001f261a7224 */ /* 0x040fe200078e02ff */
[----:B------:R-:W-:Y:S01]  /*6a20*/  SHF.R.S32.HI R2, RZ, 0x18, R49 ;  /* 0x00000018ff027819 */ /* 0x000fe20000011431 */
[C---:B------:R-:W-:Y:S02]  /*6a30*/  IMAD R3, R38.reuse, R8, RZ ;  /* 0x0000000826037224 */ /* 0x040fe400078e02ff */
[----:B------:R-:W-:Y:S02]  /*6a40*/  IMAD.SHL.U32 R31, R49, 0x100, RZ ;  /* 0x00000100311f7824 */ /* 0x000fe400078e00ff */
[C---:B------:R-:W-:Y:S02]  /*6a50*/  IMAD R8, R38.reuse, R13, RZ ;  /* 0x0000000d26087224 */ /* 0x040fe400078e02ff */
[C---:B------:R-:W-:Y:S01]  /*6a60*/  IMAD R13, R38.reuse, R18, RZ ;  /* 0x00000012260d7224 */ /* 0x040fe200078e02ff */
[----:B------:R-:W-:Y:S01]  /*6a70*/  SHF.R.S32.HI R0, RZ, 0x18, R31 ;  /* 0x00000018ff007819 */ /* 0x000fe2000001141f */
[----:B------:R-:W-:Y:S01]  /*6a80*/  IMAD R18, R38, R23, RZ ;  /* 0x0000001726127224 */ /* 0x000fe200078e02ff */
[----:B------:R-:W-:Y:S01]  /*6a90*/  SHF.L.U32 R31, R50, 0x10, RZ ;  /* 0x00000010321f7819 */ /* 0x000fe200000006ff */
[C---:B------:R-:W-:Y:S02]  /*6aa0*/  IMAD R4, R38.reuse, R9, RZ ;  /* 0x0000000926047224 */ /* 0x040fe400078e02ff */
[C---:B------:R-:W-:Y:S01]  /*6ab0*/  IMAD R23, R38.reuse, R28, RZ ;  /* 0x0000001c26177224 */ /* 0x040fe200078e02ff */
[----:B------:R-:W-:Y:S01]  /*6ac0*/  SHF.R.S32.HI R31, RZ, 0x18, R31 ;  /* 0x00000018ff1f7819 */ /* 0x000fe2000001141f */
[C---:B------:R-:W-:Y:S02]  /*6ad0*/  IMAD R7, R38.reuse, R12, RZ ;  /* 0x0000000c26077224 */ /* 0x040fe400078e02ff */
[----:B------:R-:W-:Y:S01]  /*6ae0*/  IMAD R28, R38, R33, RZ ;  /* 0x00000021261c7224 */ /* 0x000fe200078e02ff */
[----:B------:R-:W-:Y:S01]  /*6af0*/  PRMT R33, R50, 0x8880, RZ ;  /* 0x0000888032217816 */ /* 0x000fe200000000ff */
[----:B------:R-:W-:Y:S02]  /*6b00*/  IMAD R3, R41, R40, R3 ;  /* 0x0000002829037224 */ /* 0x000fe400078e0203 */
[C---:B------:R-:W-:Y:S02]  /*6b10*/  IMAD R12, R38.reuse, R17, RZ ;  /* 0x00000011260c7224 */ /* 0x040fe400078e02ff */
[C---:B------:R-:W-:Y:S02]  /*6b20*/  IMAD R5, R38.reuse, R10, RZ ;  /* 0x0000000a26057224 */ /* 0x040fe400078e02ff */
[----:B------:R-:W-:Y:S02]  /*6b30*/  IMAD R17, R38, R22, RZ ;  /* 0x0000001626117224 */ /* 0x000fe400078e02ff */
[----:B------:R-:W-:Y:S02]  /*6b40*/  IMAD R4, R42, R40, R4 ;  /* 0x000000282a047224 */ /* 0x000fe400078e0204 */
[C---:B------:R-:W-:Y:S02]  /*6b50*/  IMAD R22, R38.reuse, R27, RZ ;  /* 0x0000001b26167224 */ /* 0x040fe400078e02ff */
[----:B------:R-:W-:Y:S01]  /*6b60*/  IMAD R27, R38, R32, RZ ;  /* 0x00000020261b7224 */ /* 0x000fe200078e02ff */
[----:B------:R-:W-:Y:S01]  /*6b70*/  SHF.L.U32 R32, R50, 0x8, RZ ;  /* 0x0000000832207819 */ /* 0x000fe200000006ff */
[-C--:B------:R-:W-:Y:S02]  /*6b80*/  IMAD R5, R0, R40.reuse, R5 ;  /* 0x0000002800057224 */ /* 0x080fe400078e0205 */
[----:B------:R-:W-:Y:S01]  /*6b90*/  IMAD.MOV.U32 R0, RZ, RZ, R33 ;  /* 0x000000ffff007224 */ /* 0x000fe200078e0021 */
[----:B------:R-:W-:Y:S01]  /*6ba0*/  SHF.R.S32.HI R32, RZ, 0x18, R32 ;  /* 0x00000018ff207819 */ /* 0x000fe20000011420 */
[-C--:B------:R-:W-:Y:S01]  /*6bb0*/  IMAD R6, R2, R40.reuse, R6 ;  /* 0x0000002802067224 */ /* 0x080fe200078e0206 */
[----:B------:R-:W-:Y:S01]  /*6bc0*/  SHF.R.S32.HI R2, RZ, 0x18, R50 ;  /* 0x00000018ff027819 */ /* 0x000fe20000011432 */
[----:B------:R-:W-:Y:S01]  /*6bd0*/  IMAD R7, R0, R40, R7 ;  /* 0x0000002800077224 */ /* 0x000fe200078e0207 */
[----:B------:R-:W-:Y:S01]  /*6be0*/  PRMT R0, R51, 0x8880, RZ ;  /* 0x0000888033007816 */ /* 0x000fe200000000ff */
[----:B------:R-:W-:Y:S01]  /*6bf0*/  IMAD R9, R38, R14, RZ ;  /* 0x0000000e26097224 */ /* 0x000fe200078e02ff */
[----:B------:R-:W-:Y:S01]  /*6c00*/  I2IP.S8.S32.SAT R6, R6, R5, RZ ;  /* 0x0000000506067239 */ /* 0x000fe200000014ff */
[-C--:B------:R-:W-:Y:S01]  /*6c10*/  IMAD R8, R31, R40.reuse, R8 ;  /* 0x000000281f087224 */ /* 0x080fe200078e0208 */
[C---:B------:R-:W-:Y:S01]  /*6c20*/  SHF.L.U32 R31, R51.reuse, 0x8, RZ ;  /* 0x00000008331f7819 */ /* 0x040fe200000006ff */
[----:B------:R-:W-:Y:S01]  /*6c30*/  IMAD R10, R38, R15, RZ ;  /* 0x0000000f260a7224 */ /* 0x000fe200078e02ff */
[----:B------:R-:W-:Y:S01]  /*6c40*/  I2IP.S8.S32.SAT R53, R4, R3, R6 ;  /* 0x0000000304357239 */ /* 0x000fe20000001406 */
[-C--:B------:R-:W-:Y:S01]  /*6c50*/  IMAD R9, R32, R40.reuse, R9 ;  /* 0x0000002820097224 */ /* 0x080fe200078e0209 */
[----:B------:R-:W-:Y:S01]  /*6c60*/  SHF.R.S32.HI R5, RZ, 0x18, R31 ;  /* 0x00000018ff057819 */ /* 0x000fe2000001141f */
[-C--:B------:R-:W-:Y:S01]  /*6c70*/  IMAD R10, R2, R40.reuse, R10 ;  /* 0x00000028020a7224 */ /* 0x080fe200078e020a */
[----:B------:R-:W-:Y:S01]  /*6c80*/  SHF.L.U32 R2, R51, 0x10, RZ ;  /* 0x0000001033027819 */ /* 0x000fe200000006ff */
[----:B------:R-:W-:Y:S01]  /*6c90*/  IMAD R11, R0, R40, R11 ;  /* 0x00000028000b7224 */ /* 0x000fe200078e020b */
[----:B------:R-:W-:Y:S01]  /*6ca0*/  SHF.R.S32.HI R0, RZ, 0x18, R51 ;  /* 0x00000018ff007819 */ /* 0x000fe20000011433 */
[C---:B------:R-:W-:Y:S01]  /*6cb0*/  IMAD R15, R38.reuse, R20, RZ ;  /* 0x00000014260f7224 */ /* 0x040fe200078e02ff */
[----:B------:R-:W-:Y:S01]  /*6cc0*/  SHF.R.S32.HI R2, RZ, 0x18, R2 ;  /* 0x00000018ff027819 */ /* 0x000fe20000011402 */
[C---:B------:R-:W-:Y:S01]  /*6cd0*/  IMAD R14, R38.reuse, R19, RZ ;  /* 0x00000013260e7224 */ /* 0x040fe200078e02ff */
[C---:B----4-:R-:W-:Y:S01]  /*6ce0*/  SHF.L.U32 R4, R45.reuse, 0x10, RZ ;  /* 0x000000102d047819 */ /* 0x050fe200000006ff */
[----:B------:R-:W-:Y:S01]  /*6cf0*/  IMAD R19, R38, R24, RZ ;  /* 0x0000001826137224 */ /* 0x000fe200078e02ff */
[----:B------:R-:W-:Y:S01]  /*6d00*/  PRMT R3, R45, 0x8880, RZ ;  /* 0x000088802d037816 */ /* 0x000fe200000000ff */
[-C--:B------:R-:W-:Y:S01]  /*6d10*/  IMAD R12, R2, R40.reuse, R12 ;  /* 0x00000028020c7224 */ /* 0x080fe200078e020c */
[----:B------:R-:W-:Y:S01]  /*6d20*/  PRMT R2, R44, 0x8880, RZ ;  /* 0x000088802c027816 */ /* 0x000fe200000000ff */
[-C--:B------:R-:W-:Y:S01]  /*6d30*/  IMAD R13, R5, R40.reuse, R13 ;  /* 0x00000028050d7224 */ /* 0x080fe200078e020d */
[----:B------:R-:W-:Y:S01]  /*6d40*/  SHF.R.S32.HI R4, RZ, 0x18, R4 ;  /* 0x00000018ff047819 */ /* 0x000fe20000011404 */
[----:B------:R-:W-:Y:S01]  /*6d50*/  IMAD R14, R0, R40, R14 ;  /* 0x00000028000e7224 */ /* 0x000fe200078e020e */
[----:B------:R-:W-:Y:S01]  /*6d60*/  MOV R0, R2 ;  /* 0x0000000200007202 */ /* 0x000fe20000000f00 */
[----:B------:R-:W-:Y:S01]  /*6d70*/  IMAD.U32 R5, R44, 0x10000, RZ ;  /* 0x000100002c057824 */ /* 0x000fe200078e00ff */
[----:B------:R-:W-:Y:S01]  /*6d80*/  I2IP.S8.S32.SAT R9, R10, R9, RZ ;  /* 0x000000090a097239 */ /* 0x000fe200000014ff */
[----:B------:R-:W-:Y:S01]  /*6d90*/  IMAD R20, R38, R25, RZ ;  /* 0x0000001926147224 */ /* 0x000fe200078e02ff */
[----:B------:R-:W-:Y:S01]  /*6da0*/  I2IP.S8.S32.SAT R13, R14, R13, RZ ;  /* 0x0000000d0e0d7239 */ /* 0x000fe200000014ff */
[----:B------:R-:W-:Y:S01]  /*6db0*/  IMAD R15, R0, R40, R15 ;  /* 0x00000028000f7224 */ /* 0x000fe200078e020f */
[----:B------:R-:W-:Y:S01]  /*6dc0*/  SHF.R.S32.HI R2, RZ, 0x18, R5 ;  /* 0x00000018ff027819 */ /* 0x000fe20000011405 */
[----:B------:R-:W-:Y:S01]  /*6dd0*/  IMAD R24, R38, R29, RZ ;  /* 0x0000001d26187224 */ /* 0x000fe200078e02ff */
[----:B------:R-:W-:Y:S01]  /*6de0*/  SHF.L.U32 R0, R44, 0x8, RZ ;  /* 0x000000082c007819 */ /* 0x000fe200000006ff */
[----:B------:R-:W-:Y:S01]  /*6df0*/  IMAD R25, R38, R30, RZ ;  /* 0x0000001e26197224 */ /* 0x000fe200078e02ff */
[----:B------:R-:W-:Y:S01]  /*6e00*/  I2IP.S8.S32.SAT R54, R8, R7, R9 ;  /* 0x0000000708367239 */ /* 0x000fe20000001409 */
[----:B------:R-:W-:Y:S01]  /*6e10*/  IMAD R16, R2, R40, R16 ;  /* 0x0000002802107224 */ /* 0x000fe200078e0210 */
[----:B------:R-:W-:Y:S01]  /*6e20*/  SHF.R.S32.HI R0, RZ, 0x18, R0 ;  /* 0x00000018ff007819 */ /* 0x000fe20000011400 */
[----:B------:R-:W-:Y:S01]  /*6e30*/  IMAD R29, R38, R34, RZ ;  /* 0x00000022261d7224 */ /* 0x000fe200078e02ff */
[----:B------:R-:W-:Y:S01]  /*6e40*/  SHF.R.S32.HI R2, RZ, 0x18, R44 ;  /* 0x00000018ff027819 */ /* 0x000fe2000001142c */
[----:B------:R-:W-:Y:S01]  /*6e50*/  IMAD.SHL.U32 R5, R45, 0x100, RZ ;  /* 0x000001002d057824 */ /* 0x000fe200078e00ff */
[----:B------:R-:W-:Y:S01]  /*6e60*/  I2IP.S8.S32.SAT R55, R12, R11, R13 ;  /* 0x0000000b0c377239 */ /* 0x000fe2000000140d */
[-C--:B------:R-:W-:Y:S02]  /*6e70*/  IMAD R17, R0, R40.reuse, R17 ;  /* 0x0000002800117224 */ /* 0x080fe400078e0211 */
[-C--:B------:R-:W-:Y:S01]  /*6e80*/  IMAD R18, R2, R40.reuse, R18 ;  /* 0x0000002802127224 */ /* 0x080fe200078e0212 */
[----:B------:R-:W-:Y:S01]  /*6e90*/  SHF.R.S32.HI R0, RZ, 0x18, R5 ;  /* 0x00000018ff007819 */ /* 0x000fe20000011405 */
[-C--:B------:R-:W-:Y:S01]  /*6ea0*/  IMAD R19, R3, R40.reuse, R19 ;  /* 0x0000002803137224 */ /* 0x080fe200078e0213 */
[----:B------:R-:W-:Y:S01]  /*6eb0*/  SHF.R.S32.HI R2, RZ, 0x18, R45 ;  /* 0x00000018ff027819 */ /* 0x000fe2000001142d */
[-C--:B------:R-:W-:Y:S01]  /*6ec0*/  IMAD R20, R4, R40.reuse, R20 ;  /* 0x0000002804147224 */ /* 0x080fe200078e0214 */
[----:B------:R-:W-:Y:S01]  /*6ed0*/  SHF.L.U32 R4, R46, 0x10, RZ ;  /* 0x000000102e047819 */ /* 0x000fe200000006ff */
[-C--:B------:R-:W-:Y:S01]  /*6ee0*/  IMAD R21, R0, R40.reuse, R21 ;  /* 0x0000002800157224 */ /* 0x080fe200078e0215 */
[C---:B------:R-:W-:Y:S01]  /*6ef0*/  PRMT R0, R46.reuse, 0x8880, RZ ;  /* 0x000088802e007816 */ /* 0x040fe200000000ff */
[----:B------:R1:W-:Y:S01]  /*6f00*/  STS.128 [R69+UR44+0x2200], R52 ;  /* 0x0022003445007988 */ /* 0x0003e20008000c2c */
[----:B------:R-:W-:Y:S01]  /*6f10*/  SHF.L.U32 R3, R46, 0x8, RZ ;  /* 0x000000082e037819 */ /* 0x000fe200000006ff */
[-C--:B------:R-:W-:Y:S01]  /*6f20*/  IMAD R22, R2, R40.reuse, R22 ;  /* 0x0000002802167224 */ /* 0x080fe200078e0216 */
[----:B------:R-:W-:Y:S01]  /*6f30*/  SHF.R.S32.HI R2, RZ, 0x18, R4 ;  /* 0x00000018ff027819 */ /* 0x000fe20000011404 */
[-C--:B------:R-:W-:Y:S01]  /*6f40*/  IMAD R23, R0, R40.reuse, R23 ;  /* 0x0000002800177224 */ /* 0x080fe200078e0217 */
[----:B------:R-:W-:Y:S01]  /*6f50*/  SHF.R.S32.HI R3, RZ, 0x18, R3 ;  /* 0x00000018ff037819 */ /* 0x000fe20000011403 */
[----:B------:R-:W-:Y:S01]  /*6f60*/  IMAD R30, R38, R35, RZ ;  /* 0x00000023261e7224 */ /* 0x000fe200078e02ff */
[----:B------:R-:W-:Y:S01]  /*6f70*/  SHF.R.S32.HI R0, RZ, 0x18, R46 ;  /* 0x00000018ff007819 */ /* 0x000fe2000001142e */
[-C--:B------:R-:W-:Y:S01]  /*6f80*/  IMAD R24, R2, R40.reuse, R24 ;  /* 0x0000002802187224 */ /* 0x080fe200078e0218 */
[----:B------:R-:W-:Y:S01]  /*6f90*/  PRMT R2, R47, 0x8880, RZ ;  /* 0x000088802f027816 */ /* 0x000fe200000000ff */
[-C--:B------:R-:W-:Y:S01]  /*6fa0*/  IMAD R25, R3, R40.reuse, R25 ;  /* 0x0000002803197224 */ /* 0x080fe200078e0219 */
[C---:B------:R-:W-:Y:S01]  /*6fb0*/  SHF.L.U32 R3, R47.reuse, 0x10, RZ ;  /* 0x000000102f037819 */ /* 0x040fe200000006ff */
[----:B------:R-:W-:Y:S01]  /*6fc0*/  IMAD.SHL.U32 R4, R47, 0x100, RZ ;  /* 0x000001002f047824 */ /* 0x000fe200078e00ff */
[----:B------:R-:W-:Y:S01]  /*6fd0*/  SHF.R.S32.HI R5, RZ, 0x18, R47 ;  /* 0x00000018ff057819 */ /* 0x000fe2000001142f */
[-C--:B------:R-:W-:Y:S01]  /*6fe0*/  IMAD R26, R0, R40.reuse, R26 ;  /* 0x00000028001a7224 */ /* 0x080fe200078e021a */
[----:B------:R-:W-:Y:S01]  /*6ff0*/  SHF.R.S32.HI R3, RZ, 0x18, R3 ;  /* 0x00000018ff037819 */ /* 0x000fe20000011403 */
[-C--:B------:R-:W-:Y:S01]  /*7000*/  IMAD R27, R2, R40.reuse, R27 ;  /* 0x00000028021b7224 */ /* 0x080fe200078e021b */
[----:B------:R-:W-:Y:S02]  /*7010*/  SHF.R.S32.HI R4, RZ, 0x18, R4 ;  /* 0x00000018ff047819 */ /* 0x000fe40000011404 */
[----:B------:R-:W-:Y:S01]  /*7020*/  I2IP.S8.S32.SAT R17, R18, R17, RZ ;  /* 0x0000001112117239 */ /* 0x000fe200000014ff */
[-C--:B------:R-:W-:Y:S01]  /*7030*/  IMAD R28, R3, R40.reuse, R28 ;  /* 0x00000028031c7224 */ /* 0x080fe200078e021c */
[----:B------:R-:W-:Y:S01]  /*7040*/  I2IP.S8.S32.SAT R21, R22, R21, RZ ;  /* 0x0000001516157239 */ /* 0x000fe200000014ff */
[-C--:B------:R-:W-:Y:S01]  /*7050*/  IMAD R29, R4, R40.reuse, R29 ;  /* 0x00000028041d7224 */ /* 0x080fe200078e021d */
[----:B------:R-:W-:Y:S01]  /*7060*/  I2IP.S8.S32.SAT R16, R16, R15, R17 ;  /* 0x0000000f10107239 */ /* 0x000fe20000001411 */
[----:B------:R-:W-:Y:S01]  /*7070*/  IMAD R30, R5, R40, R30 ;  /* 0x00000028051e7224 */ /* 0x000fe200078e021e */
[----:B------:R-:W-:Y:S02]  /*7080*/  I2IP.S8.S32.SAT R17, R20, R19, R21 ;  /* 0x0000001314117239 */ /* 0x000fe40000001415 */
[----:B------:R-:W-:Y:S02]  /*7090*/  I2IP.S8.S32.SAT R18, R26, R25, RZ ;  /* 0x000000191a127239 */ /* 0x000fe400000014ff */
[----:B------:R-:W-:Y:S02]  /*70a0*/  I2IP.S8.S32.SAT R19, R30, R29, RZ ;  /* 0x0000001d1e137239 */ /* 0x000fe400000014ff */
[----:B------:R-:W-:Y:S02]  /*70b0*/  IADD3 R2, PT, PT, R69, UR44, RZ ;  /* 0x0000002c45027c10 */ /* 0x000fe4000fffe0ff */
[----:B------:R-:W-:Y:S02]  /*70c0*/  SHF.L.U32 R0, R79, 0x4, RZ ;  /* 0x000000044f007819 */ /* 0x000fe400000006ff */
[----:B------:R-:W-:Y:S02]  /*70d0*/  I2IP.S8.S32.SAT R18, R24, R23, R18 ;  /* 0x0000001718127239 */ /* 0x000fe40000001412 */
[----:B------:R-:W-:Y:S02]  /*70e0*/  I2IP.S8.S32.SAT R19, R28, R27, R19 ;  /* 0x0000001b1c137239 */ /* 0x000fe40000001413 */
[----:B------:R-:W-:Y:S02]  /*70f0*/  IADD3 R87, PT, PT, R2, R0, RZ ;  /* 0x0000000002577210 */ /* 0x000fe40007ffe0ff */
[----:B------:R-:W-:Y:S02]  /*7100*/  LEA R3, R81, UR44, 0x3 ;  /* 0x0000002c51037c11 */ /* 0x000fe4000f8e18ff */
[----:B------:R-:W-:Y:S01]  /*7110*/  @P6 SHF.L.U32 R4, R80, 0x1f, RZ ;  /* 0x0000001f50046819 */ /* 0x000fe200000006ff */
[----:B------:R1:W-:Y:S01]  /*7120*/  STS.128 [R87+0x2210], R16 ;  /* 0x0022101057007388 */ /* 0x0003e20000000c00 */
[----:B------:R-:W-:Y:S01]  /*7130*/  @!PT LDS RZ, [RZ] ;  /* 0x00000000fffff984 */ /* 0x000fe20000000800 */
[----:B------:R-:W-:Y:S01]  /*7140*/  @!PT LDS RZ, [RZ] ;  /* 0x00000000fffff984 */ /* 0x000fe20000000800 */
[----:B------:R-:W-:Y:S01]  /*7150*/  @!PT LDS RZ, [RZ] ;  /* 0x00000000fffff984 */ /* 0x000fe20000000800 */
[----:B------:R-:W-:Y:S01]  /*7160*/  @!PT LDS RZ, [RZ] ;  /* 0x00000000fffff984 */ /* 0x000fe20000000800 */
[----:B------:R2:W-:Y:S07]  /*7170*/  MEMBAR.ALL.CTA ;  /* 0x0000000000007992 */ /* 0x0005ee0000008000 */
[----:B--2---:R-:W2:Y:S02]  /*7180*/  FENCE.VIEW.ASYNC.S ;  /* 0x00000000000073c6 */ /* 0x004ea40000000000 */
[----:B--2---:R-:W-:Y:S06]  /*7190*/  BAR.SYNC.DEFER_BLOCKING 0x1, 0x80 ;  /* 0x0042000000007b1d */ /* 0x004fec0000010000 */
[----:B------:R-:W-:Y:S05]  /*71a0*/  @P0 BRA `(.L_x_116) ;  /* 0x0000000000280947 */ /* 0x000fea0003800000 */
[----:B------:R-:W2:Y:S01]  /*71b0*/  LDCU.64 UR6, c[0x0][0x348] ;  /* 0x00006900ff0677ac */ /* 0x000ea20008000a00 */
[----:B------:R-:W-:Y:S01]  /*71c0*/  UIADD3 UR4, UPT, UPT, UR44, 0x2200, URZ ;  /* 0x000022002c047890 */ /* 0x000fe2000fffe0ff */
[----:B------:R-:W-:Y:S05]  /*71d0*/  UMOV UR51, UR36 ;  /* 0x0000002400337c82 */ /* 0x000fea0008000000 */
[----:B------:R-:W-:Y:S04]  /*71e0*/  MOV R85, UR4 ;  /* 0x0000000400557c02 */ /* 0x000fe80008000f00 */
[----:B------:R-:W-:Y:S01]  /*71f0*/  R2UR UR48, R85 ;  /* 0x00000000553072ca */ /* 0x000fe200000e0000 */
[----:B--2---:R-:W-:Y:S04]  /*7200*/  UIADD3 UR4, UP0, UPT, UR6, 0x680, URZ ;  /* 0x0000068006047890 */ /* 0x004fe8000ff1e0ff */
[----:B------:R-:W-:Y:S09]  /*7210*/  UIADD3.X UR5, UPT, UPT, URZ, UR7, URZ, UP0, !UPT ;  /* 0x00000007ff057290 */ /* 0x000ff200087fe4ff */
[----:B------:R2:W-:Y:S01]  /*7220*/  UTMASTG.3D [UR48], [UR4] ;  /* 0x00000030040073b5 */ /* 0x0005e20008010000 */
[----:B------:R0:W-:Y:S01]  /*7230*/  UTMACMDFLUSH ;  /* 0x00000000000079b7 */ /* 0x0001e20000000000 */
[----:B--2---:R-:W-:Y:S04]  /*7240*/  DEPBAR.LE SB0, 0x1 ;  /* 0x000080400000791a */ /* 0x004fe80000000000 */
.L_x_116:
[----:B------:R-:W-:Y:S05]  /*7250*/  BSYNC.RECONVERGENT B0 ;  /* 0x0000000000007941 */ /* 0x000fea0003800200 */
.L_x_115:
[----:B------:R-:W-:Y:S06]  /*7260*/  BAR.SYNC.DEFER_BLOCKING 0x1, 0x80 ;  /* 0x0042000000007b1d */ /* 0x000fec0000010000 */
[----:B------:R-:W2:Y:S01]  /*7270*/  @P6 SYNCS.PHASECHK.TRANS64.TRYWAIT P0, [R3+URZ+0x110], R4 ;  /* 0x00011004030065a7 */ /* 0x000ea200080011ff */
[----:B------:R-:W-:Y:S01]  /*7280*/  BSSY B1, `(.L_x_117) ;  /* 0x000001f000017945 */ /* 0x000fe20003800000 */
[----:B--2---:R-:W-:Y:S03]  /*7290*/  @P6 SEL R56, RZ, 0x1, !P0 ;  /* 0x00000001ff386807 */ /* 0x004fe60004000000 */
[----:B------:R-:W-:Y:S05]  /*72a0*/  @!P6 BRA `(.L_x_118) ;  /* 0x000000000070e947 */ /* 0x000fea0003800000 */
[----:B------:R-:W-:Y:S01]  /*72b0*/  ISETP.NE.AND P1, PT, R57, RZ, PT ;  /* 0x000000ff3900720c */ /* 0x000fe20003f25270 */
[----:B------:R-:W-:Y:S01]  /*72c0*/  BSSY B0, `(.L_x_119) ;  /* 0x0000008000007945 */ /* 0x000fe20003800000 */
[----:B------:R-:W-:Y:S11]  /*72d0*/  ISETP.NE.AND P0, PT, R56, RZ, PT ;  /* 0x000000ff3800720c */ /* 0x000ff60003f05270 */
[----:B------:R-:W-:Y:S04]  /*72e0*/  @P1 IMAD R2, R81, 0x1000, R2 ;  /* 0x0000100051021824 */ /* 0x000fe800078e0202 */
[----:B------:R-:W-:Y:S01]  /*72f0*/  @P1 IMAD.IADD R4, R0, 0x1, R2 ;  /* 0x0000000100041824 */ /* 0x000fe200078e0202 */
[----:B------:R-:W-:Y:S06]  /*7300*/  @P0 BRA `(.L_x_120) ;  /* 0x00000000000c0947 */ /* 0x000fec0003800000 */
[----:B------:R-:W-:Y:S04]  /*7310*/  SHF.L.U32 R0, R80, 0x1f, RZ ;  /* 0x0000001f50007819 */ /* 0x000fe800000006ff */
[----:B------:R-:W2:Y:S02]  /*7320*/  SYNCS.PHASECHK.TRANS64.TRYWAIT P0, [R3+URZ+0x110], R0 ;  /* 0x00011000030075a7 */ /* 0x000ea400080011ff */
[----:B--2---:R-:W-:Y:S05]  /*7330*/  @!P0 BRA `(.L_x_121) ;  /* 0x0000001c00088947 */ /* 0x004fea0003800000 */
.L_x_120:
[----:B------:R-:W-:Y:S05]  /*7340*/  BSYNC B0 ;  /* 0x0000000000007941 */ /* 0x000fea0003800000 */
.L_x_119:
[----:B------:R-:W-:Y:S01]  /*7350*/  ISETP.NE.AND P0, PT, R57, RZ, PT ;  /* 0x000000ff3900720c */ /* 0x000fe20003f05270 */
[----:B--2---:R-:W-:Y:S02]  /*7360*/  VIADD R3, R3, 0x120 ;  /* 0x0000012003037836 */ /* 0x004fe40000000000 */
[----:B------:R-:W-:Y:S02]  /*7370*/  IMAD.U32 R0, RZ, RZ, UR45 ;  /* 0x0000002dff007e24 */ /* 0x000fe4000f8e00ff */
[----:B------:R-:W-:Y:S03]  /*7380*/  VIADD R81, R81, 0x1 ;  /* 0x0000000151517836 */ /* 0x000fe60000000000 */
[----:B------:R-:W-:Y:S05]  /*7390*/  PRMT R0, R0, 0x654, R3 ;  /* 0x0000065400007816 */ /* 0x000fea0000000003 */
[----:B------:R2:W3:Y:S04]  /*73a0*/  @P0 LDS.128 R48, [R2+0x200] ;  /* 0x0002000002300984 */ /* 0x0004e80000000c00 */
        /* <DEDUP_REMOVED lines=11> */
[----:B--23--:R-:W-:Y:S02]  /*7460*/  LOP3.LUT R80, R80, R0, RZ, 0x3c, !PT ;  /* 0x0000000050507212 */ /* 0x00cfe400078e3cff */
.L_x_118:
[----:B------:R-:W-:Y:S05]  /*7470*/  BSYNC B1 ;  /* 0x0000000000017941 */ /* 0x000fea0003800000 */
.L_x_117:
[----:B------:R-:W-:Y:S05]  /*7480*/  VIADD R0, R39, 0x40 ;  /* 0x0000004027007836 */ /* 0x000fea0000000000 */
[----:B------:R-:W-:Y:S04]  /*7490*/  SHF.R.U32.HI R0, RZ, 0x15, R0 ;  /* 0x00000015ff007819 */ /* 0x000fe80000011600 */
[----:B------:R-:W-:Y:S11]  /*74a0*/  LOP3.LUT P0, RZ, R0, 0x3, R75, 0x48, !PT ;  /* 0x0000000300ff7812 */ /* 0x000ff6000780484b */
[----:B------:R-:W-:Y:S02]  /*74b0*/  @!UPT UIADD3 URZ, UPT, UPT, URZ, URZ, URZ ;  /* 0x000000fffffff290 */ /* 0x000fe4000fffe0ff */
[----:B------:R-:W-:Y:S05]  /*74c0*/  @!P0 BRA `(.L_x_122) ;  /* 0x0000000000408947 */ /* 0x000fea0003800000 */
[----:B------:R-:W2:Y:S01]  /*74d0*/  LDCU.64 UR8, c[0x4][0x70] ;  /* 0x01000e00ff0877ac */ /* 0x000ea20008000a00 */
[----:B------:R-:W-:Y:S01]  /*74e0*/  MOV R3, 0x0 ;  /* 0x0000000000037802 */ /* 0x000fe20000000f00 */
[----:B------:R-:W-:Y:S02]  /*74f0*/  HFMA2 R12, -RZ, RZ, 0, 5.9604644775390625e-08 ;  /* 0x00000001ff0c7431 */ /* 0x000fe400000001ff */
[----:B------:R-:W-:Y:S02]  /*7500*/  IMAD.MOV.U32 R8, RZ, RZ, 0x192 ;  /* 0x00000192ff087424 */ /* 0x000fe400078e00ff */
[----:B------:R-:W-:Y:S01]  /*7510*/  IMAD.MOV.U32 R13, RZ, RZ, RZ ;  /* 0x000000ffff0d7224 */ /* 0x000fe200078e00ff */
[----:B------:R-:W3:Y:S01]  /*7520*/  LDCU.64 UR6, c[0x4][0x78] ;  /* 0x01000f00ff0677ac */ /* 0x000ee20008000a00 */
[----:B------:R-:W1:Y:S01]  /*7530*/  LDC.64 R2, c[0x4][R3] ;  /* 0x0100000003027b82 */ /* 0x000e620000000a00 */
[----:B------:R-:W5:Y:S01]  /*7540*/  LDCU.64 UR4, c[0x4][0x10] ;  /* 0x01000200ff0477ac */ /* 0x000f620008000a00 */
[----:B--2---:R-:W-:Y:S01]  /*7550*/  MOV R5, UR9 ;  /* 0x0000000900057c02 */ /* 0x004fe20008000f00 */
[----:B------:R-:W-:Y:S01]  /*7560*/  IMAD.U32 R4, RZ, RZ, UR8 ;  /* 0x00000008ff047e24 */ /* 0x000fe2000f8e00ff */
[----:B---3--:R-:W-:Y:S01]  /*7570*/  MOV R7, UR7 ;  /* 0x0000000700077c02 */ /* 0x008fe20008000f00 */
[----:B------:R-:W-:Y:S01]  /*7580*/  IMAD.U32 R6, RZ, RZ, UR6 ;  /* 0x00000006ff067e24 */ /* 0x000fe2000f8e00ff */
[----:B-----5:R-:W-:Y:S01]  /*7590*/  MOV R11, UR5 ;  /* 0x00000005000b7c02 */ /* 0x020fe20008000f00 */
[----:B------:R-:W-:Y:S02]  /*75a0*/  IMAD.U32 R10, RZ, RZ, UR4 ;  /* 0x00000004ff0a7e24 */ /* 0x000fe4000f8e00ff */
[----:B------:R-:W-:Y:S07]  /*75b0*/  LEPC R20, `(.L_x_122) ;  /* 0x000000001014794e */ /* 0x000fee0000000000 */
[----:B-1--4-:R-:W-:Y:S05]  /*75c0*/  CALL.ABS.NOINC R2 ;  /* 0x0000000002007343 */ /* 0x012fea0003c00000 */
.L_x_122:
[----:B------:R-:W-:Y:S01]  /*75d0*/  ISETP.NE.AND P0, PT, R86, RZ, PT ;  /* 0x000000ff5600720c */ /* 0x000fe20003f05270 */
[----:B------:R-:W-:Y:S05]  /*75e0*/  WARPSYNC.ALL ;  /* 0x0000000000007948 */ /* 0x000fea0003800000 */
[----:B------:R-:W-:Y:S01]  /*75f0*/  IMAD.SHL.U32 R66, R49, 0x100, RZ ;  /* 0x0000010031427824 */ /* 0x000fe200078e00ff */
[----:B------:R-:W-:Y:S01]  /*7600*/  R2UR UR4, R39 ;  /* 0x00000000270472ca */ /* 0x000fe200000e0000 */
[----:B------:R-:W-:Y:S01]  /*7610*/  IMAD.SHL.U32 R60, R51, 0x100, RZ ;  /* 0x00000100333c7824 */ /* 0x000fe200078e00ff */
[C---:B------:R-:W-:Y:S01]  /*7620*/  SHF.L.U32 R2, R48.reuse, 0x10, RZ ;  /* 0x0000001030027819 */ /* 0x040fe200000006ff */
[----:B-1--4-:R-:W-:Y:S01]  /*7630*/  IMAD.SHL.U32 R54, R45, 0x100, RZ ;  /* 0x000001002d367824 */ /* 0x012fe200078e00ff */
[C---:B------:R-:W-:Y:S01]  /*7640*/  PRMT R0, R48.reuse, 0x8880, RZ ;  /* 0x0000888030007816 */ /* 0x040fe200000000ff */
[----:B------:R-:W-:Y:S01]  /*7650*/  BSSY.RECONVERGENT B0, `(.L_x_123) ;  /* 0x000009f000007945 */ /* 0x000fe20003800200 */
[----:B------:R-:W-:Y:S02]  /*7660*/  SHF.L.U32 R3, R48, 0x8, RZ ;  /* 0x0000000830037819 */ /* 0x000fe400000006ff */
[----:B------:R-:W-:Y:S02]  /*7670*/  SHF.R.S32.HI R2, RZ, 0x18, R2 ;  /* 0x00000018ff027819 */ /* 0x000fe40000011402 */
[----:B------:R-:W-:Y:S02]  /*7680*/  PRMT R68, R49, 0x8880, RZ ;  /* 0x0000888031447816 */ /* 0x000fe400000000ff */
[----:B------:R-:W-:Y:S01]  /*7690*/  SHF.R.S32.HI R3, RZ, 0x18, R3 ;  /* 0x00000018ff037819 */ /* 0x000fe20000011403 */
[----:B------:R-:W-:Y:S01]  /*76a0*/  LDTM.16dp32bit_t0_t15.x32 R4, tmem[UR4+0x40] ;  /* 0x00004004000479ee */ /* 0x000fe20008a80000 */
[----:B------:R-:W1:Y:S01]  /*76b0*/  LDTM.16dp32bit_t16_t31.x32 R4, tmem[UR4+0x60] ;  /* 0x00006004000479ee */ /* 0x000e620008aa0000 */
[----:B------:R-:W-:Y:S01]  /*76c0*/  NOP ;  /* 0x0000000000007918 */ /* 0x000fe20000000000 */
[C---:B------:R-:W-:Y:S02]  /*76d0*/  SHF.L.U32 R63, R50.reuse, 0x8, RZ ;  /* 0x00000008323f7819 */ /* 0x040fe400000006ff */
[C---:B------:R-:W-:Y:S02]  /*76e0*/  PRMT R62, R51.reuse, 0x8880, RZ ;  /* 0x00008880333e7816 */ /* 0x040fe400000000ff */
[----:B------:R-:W-:Y:S02]  /*76f0*/  SHF.L.U32 R61, R51, 0x10, RZ ;  /* 0x00000010333d7819 */ /* 0x000fe400000006ff */
[----:B------:R-:W-:Y:S02]  /*7700*/  R2UR UR5, R43 ;  /* 0x000000002b0572ca */ /* 0x000fe400000e0000 */
[----:B------:R-:W-:Y:S01]  /*7710*/  SHF.R.S32.HI R39, RZ, 0x18, R48 ;  /* 0x00000018ff277819 */ /* 0x000fe20000011430 */
[----:B------:R-:W-:Y:S01]  /*7720*/  IMAD.SHL.U32 R48, R47, 0x100, RZ ;  /* 0x000001002f307824 */ /* 0x000fe200078e00ff */
[----:B------:R-:W-:Y:S02]  /*7730*/  SHF.L.U32 R67, R49, 0x10, RZ ;  /* 0x0000001031437819 */ /* 0x000fe400000006ff */
[C---:B------:R-:W-:Y:S02]  /*7740*/  PRMT R65, R50.reuse, 0x8880, RZ ;  /* 0x0000888032417816 */ /* 0x040fe400000000ff */
[----:B------:R-:W-:Y:S02]  /*7750*/  SHF.R.S32.HI R41, RZ, 0x18, R49 ;  /* 0x00000018ff297819 */ /* 0x000fe40000011431 */
[----:B------:R-:W-:Y:S02]  /*7760*/  SHF.L.U32 R64, R50, 0x10, RZ ;  /* 0x0000001032407819 */ /* 0x000fe400000006ff */
[----:B------:R-:W-:Y:S01]  /*7770*/  SHF.R.S32.HI R42, RZ, 0x18, R50 ;  /* 0x00000018ff2a7819 */ /* 0x000fe20000011432 */
[----:B------:R-:W-:Y:S01]  /*7780*/  UIADD3 UR4, UPT, UPT, UR5, 0x180, URZ ;  /* 0x0000018005047890 */ /* 0x000fe2000fffe0ff */
[----:B------:R-:W-:Y:S01]  /*7790*/  PRMT R59, R44, 0x8880, RZ ;  /* 0x000088802c3b7816 */ /* 0x000fe200000000ff */
[C---:B-1----:R-:W-:Y:S02]  /*77a0*/  IMAD R4, R38.reuse, R4, RZ ;  /* 0x0000000426047224 */ /* 0x042fe400078e02ff */
[----:B------:R-:W-:Y:S01]  /*77b0*/  UPRMT UR4, UR45, 0x654, UR4 ;  /* 0x000006542d047896 */ /* 0x000fe20008000004 */
[C---:B------:R-:W-:Y:S01]  /*77c0*/  IMAD R5, R38.reuse, R5, RZ ;  /* 0x0000000526057224 */ /* 0x040fe200078e02ff */
[----:B------:R-:W-:Y:S01]  /*77d0*/  SHF.R.S32.HI R43, RZ, 0x18, R51 ;  /* 0x00000018ff2b7819 */ /* 0x000fe20000011433 */
[----:B------:R-:W-:Y:S01]  /*77e0*/  IMAD R6, R38, R6, RZ ;  /* 0x0000000626067224 */ /* 0x000fe200078e02ff */
[----:B------:R-:W-:Y:S01]  /*77f0*/  SHF.L.U32 R51, R46, 0x8, RZ ;  /* 0x000000082e337819 */ /* 0x000fe200000006ff */
[----:B------:R-:W-:Y:S01]  /*7800*/  IMAD R4, R0, R40, R4 ;  /* 0x0000002800047224 */ /* 0x000fe200078e0204 */
[----:B------:R-:W-:Y:S01]  /*7810*/  MOV R0, R68 ;  /* 0x0000004400007202 */ /* 0x000fe20000000f00 */
[----:B------:R-:W-:Y:S01]  /*7820*/  IMAD R7, R38, R7, RZ ;  /* 0x0000000726077224 */ /* 0x000fe200078e02ff */
[----:B------:R-:W-:Y:S01]  /*7830*/  SHF.L.U32 R58, R44, 0x10, RZ ;  /* 0x000000102c3a7819 */ /* 0x000fe200000006ff */
[-C--:B------:R-:W-:Y:S01]  /*7840*/  IMAD R5, R2, R40.reuse, R5 ;  /* 0x0000002802057224 */ /* 0x080fe200078e0205 */
[----:B------:R-:W-:Y:S01]  /*7850*/  SYNCS.ARRIVE.TRANS64.RED.A1T0 RZ, [UR4], RZ ;  /* 0x000000ffffff79a7 */ /* 0x000fe20008100404 */
[----:B------:R-:W-:Y:S01]  /*7860*/  IMAD R6, R3, R40, R6 ;  /* 0x0000002803067224 */ /* 0x000fe200078e0206 */
[----:B------:R-:W-:Y:S01]  /*7870*/  SHF.R.S32.HI R2, RZ, 0x18, R67 ;  /* 0x00000018ff027819 */ /* 0x000fe20000011443 */
[C---:B------:R-:W-:Y:S01]  /*7880*/  IMAD R8, R38.reuse, R8, RZ ;  /* 0x0000000826087224 */ /* 0x040fe200078e02ff */
[----:B------:R-:W-:Y:S01]  /*7890*/  SHF.R.S32.HI R3, RZ, 0x18, R66 ;  /* 0x00000018ff037819 */ /* 0x000fe20000011442 */
[-C--:B------:R-:W-:Y:S01]  /*78a0*/  IMAD R7, R39, R40.reuse, R7 ;  /* 0x0000002827077224 */ /* 0x080fe200078e0207 */
[----:B------:R-:W-:Y:S01]  /*78b0*/  MOV R39, R65 ;  /* 0x0000004100277202 */ /* 0x000fe20000000f00 */
[----:B------:R-:W-:Y:S01]  /*78c0*/  IMAD R9, R38, R9, RZ ;  /* 0x0000000926097224 */ /* 0x000fe200078e02ff */
[C---:B------:R-:W-:Y:S01]  /*78d0*/  PRMT R56, R45.reuse, 0x8880, RZ ;  /* 0x000088802d387816 */ /* 0x040fe200000000ff */
[----:B------:R-:W-:Y:S01]  /*78e0*/  IMAD R8, R0, R40, R8 ;  /* 0x0000002800087224 */ /* 0x000fe200078e0208 */
[----:B------:R-:W-:Y:S01]  /*78f0*/  SHF.L.U32 R55, R45, 0x10, RZ ;  /* 0x000000102d377819 */ /* 0x000fe200000006ff */
[----:B------:R-:W-:Y:S01]  /*7900*/  IMAD R10, R38, R10, RZ ;  /* 0x0000000a260a7224 */ /* 0x000fe200078e02ff */
[----:B------:R-:W-:Y:S01]  /*7910*/  PRMT R53, R46, 0x8880, RZ ;  /* 0x000088802e357816 */ /* 0x000fe200000000ff */
[----:B------:R-:W-:Y:S01]  /*7920*/  IMAD R9, R2, R40, R9 ;  /* 0x0000002802097224 */ /* 0x000fe200078e0209 */
[----:B------:R-:W-:Y:S01]  /*7930*/  SHF.R.S32.HI R45, RZ, 0x18, R45 ;  /* 0x00000018ff2d7819 */ /* 0x000fe2000001142d */
[----:B------:R-:W-:Y:S01]  /*7940*/  IMAD R0, R38, R20, RZ ;  /* 0x0000001426007224 */ /* 0x000fe200078e02ff */
[----:B------:R-:W-:Y:S01]  /*7950*/  SHF.L.U32 R52, R46, 0x10, RZ ;  /* 0x000000102e347819 */ /* 0x000fe200000006ff */
[C---:B------:R-:W-:Y:S01]  /*7960*/  IMAD R11, R38.reuse, R11, RZ ;  /* 0x0000000b260b7224 */ /* 0x040fe200078e02ff */
[C---:B------:R-:W-:Y:S01]  /*7970*/  PRMT R50, R47.reuse, 0x8880, RZ ;  /* 0x000088802f327816 */ /* 0x040fe200000000ff */
[C---:B------:R-:W-:Y:S01]  /*7980*/  IMAD R2, R38.reuse, R21, RZ ;  /* 0x0000001526027224 */ /* 0x040fe200078e02ff */
[----:B------:R-:W-:Y:S01]  /*7990*/  SHF.R.S32.HI R46, RZ, 0x18, R46 ;  /* 0x00000018ff2e7819 */ /* 0x000fe2000001142e */
[C---:B------:R-:W-:Y:S01]  /*79a0*/  IMAD R20, R38.reuse, R24, RZ ;  /* 0x0000001826147224 */ /* 0x040fe200078e02ff */
[----:B------:R-:W-:Y:S01]  /*79b0*/  SHF.L.U32 R49, R47, 0x10, RZ ;  /* 0x000000102f317819 */ /* 0x000fe200000006ff */
[C---:B------:R-:W-:Y:S01]  /*79c0*/  IMAD R21, R38.reuse, R25, RZ ;  /* 0x0000001926157224 */ /* 0x040fe200078e02ff */
[----:B------:R-:W-:Y:S01]  /*79d0*/  SHF.R.S32.HI R47, RZ, 0x18, R47 ;  /* 0x00000018ff2f7819 */ /* 0x000fe2000001142f */
[----:B------:R-:W-:Y:S01]  /*79e0*/  IMAD R24, R38, R28, RZ ;  /* 0x0000001c26187224 */ /* 0x000fe200078e02ff */
[----:B------:R-:W-:Y:S01]  /*79f0*/  SHF.L.U32 R57, R44, 0x8, RZ ;  /* 0x000000082c397819 */ /* 0x000fe200000006ff */
[----:B------:R-:W-:Y:S01]  /*7a00*/  IMAD R10, R3, R40, R10 ;  /* 0x00000028030a7224 */ /* 0x000fe200078e020a */
[----:B------:R-:W-:Y:S01]  /*7a10*/  SHF.R.S32.HI R44, RZ, 0x18, R44 ;  /* 0x00000018ff2c7819 */ /* 0x000fe2000001142c */
[----:B------:R-:W-:Y:S01]  /*7a20*/  IMAD R12, R38, R12, RZ ;  /* 0x0000000c260c7224 */ /* 0x000fe200078e02ff */
[----:B------:R-:W-:Y:S01]  /*7a30*/  IADD3 R36, PT, PT, R36, 0x1, RZ ;  /* 0x0000000124247810 */ /* 0x000fe20007ffe0ff */
[C---:B------:R-:W-:Y:S02]  /*7a40*/  IMAD R25, R38.reuse, R29, RZ ;  /* 0x0000001d26197224 */ /* 0x040fe400078e02ff */
[C---:B------:R-:W-:Y:S01]  /*7a50*/  IMAD R28, R38.reuse, R32, RZ ;  /* 0x00000020261c7224 */ /* 0x040fe200078e02ff */
[----:B------:R-:W-:Y:S01]  /*7a60*/  SHF.R.S32.HI R32, RZ, 0x18, R64 ;  /* 0x00000018ff207819 */ /* 0x000fe20000011440 */
[C---:B------:R-:W-:Y:S01]  /*7a70*/  IMAD R29, R38.reuse, R33, RZ ;  /* 0x00000021261d7224 */ /* 0x040fe200078e02ff */
[----:B------:R-:W-:Y:S01]  /*7a80*/  I2IP.S8.S32.SAT R33, R7, R6, RZ ;  /* 0x0000000607217239 */ /* 0x000fe200000014ff */
[----:B------:R-:W-:Y:S01]  /*7a90*/  IMAD R11, R41, R40, R11 ;  /* 0x00000028290b7224 */ /* 0x000fe200078e020b */
[----:B------:R-:W-:Y:S01]  /*7aa0*/  SHF.R.S32.HI R6, RZ, 0x18, R63 ;  /* 0x00000018ff067819 */ /* 0x000fe2000001143f */
[C---:B------:R-:W-:Y:S01]  /*7ab0*/  IMAD R13, R38.reuse, R13, RZ ;  /* 0x0000000d260d7224 */ /* 0x040fe200078e02ff */
[----:B------:R-:W-:Y:S01]  /*7ac0*/  MOV R7, R62 ;  /* 0x0000003e00077202 */ /* 0x000fe20000000f00 */
[C---:B------:R-:W-:Y:S02]  /*7ad0*/  IMAD R14, R38.reuse, R14, RZ ;  /* 0x0000000e260e7224 */ /* 0x040fe400078e02ff */
[C---:B------:R-:W-:Y:S02]  /*7ae0*/  IMAD R3, R38.reuse, R22, RZ ;  /* 0x0000001626037224 */ /* 0x040fe400078e02ff */
[----:B------:R-:W-:Y:S02]  /*7af0*/  IMAD R12, R39, R40, R12 ;  /* 0x00000028270c7224 */ /* 0x000fe400078e020c */
[C---:B------:R-:W-:Y:S02]  /*7b00*/  IMAD R22, R38.reuse, R26, RZ ;  /* 0x0000001a26167224 */ /* 0x040fe400078e02ff */
[C---:B------:R-:W-:Y:S02]  /*7b10*/  IMAD R15, R38.reuse, R15, RZ ;  /* 0x0000000f260f7224 */ /* 0x040fe400078e02ff */
[----:B------:R-:W-:Y:S02]  /*7b20*/  IMAD R26, R38, R30, RZ ;  /* 0x0000001e261a7224 */ /* 0x000fe400078e02ff */
[----:B------:R-:W-:Y:S02]  /*7b30*/  IMAD R13, R32, R40, R13 ;  /* 0x00000028200d7224 */ /* 0x000fe400078e020d */
[C---:B------:R-:W-:Y:S01]  /*7b40*/  IMAD R30, R38.reuse, R34, RZ ;  /* 0x00000022261e7224 */ /* 0x040fe200078e02ff */
[----:B------:R-:W-:Y:S01]  /*7b50*/  I2IP.S8.S32.SAT R34, R11, R10, RZ ;  /* 0x0000000a0b227239 */ /* 0x000fe200000014ff */
[----:B------:R-:W-:Y:S01]  /*7b60*/  IMAD R16, R38, R16, RZ ;  /* 0x0000001026107224 */ /* 0x000fe200078e02ff */
[----:B------:R-:W-:Y:S01]  /*7b70*/  SHF.R.S32.HI R10, RZ, 0x18, R61 ;  /* 0x00000018ff0a7819 */ /* 0x000fe2000001143d */
[----:B------:R-:W-:Y:S01]  /*7b80*/  IMAD R14, R6, R40, R14 ;  /* 0x00000028060e7224 */ /* 0x000fe200078e020e */
[----:B------:R-:W-:Y:S01]  /*7b90*/  I2IP.S8.S32.SAT R61, R9, R8, R34 ;  /* 0x00000008093d7239 */ /* 0x000fe20000001422 */
[----:B------:R-:W-:Y:S01]  /*7ba0*/  IMAD R17, R38, R17, RZ ;  /* 0x0000001126117224 */ /* 0x000fe200078e02ff */
[----:B------:R-:W-:Y:S01]  /*7bb0*/  SHF.R.S32.HI R11, RZ, 0x18, R60 ;  /* 0x00000018ff0b7819 */ /* 0x000fe2000001143c */
[----:B------:R-:W-:Y:S01]  /*7bc0*/  IMAD R15, R42, R40, R15 ;  /* 0x000000282a0f7224 */ /* 0x000fe200078e020f */
[----:B------:R-:W-:Y:S01]  /*7bd0*/  I2IP.S8.S32.SAT R60, R5, R4, R33 ;  /* 0x00000004053c7239 */ /* 0x000fe20000001421 */
[C---:B------:R-:W-:Y:S01]  /*7be0*/  IMAD R18, R38.reuse, R18, RZ ;  /* 0x0000001226127224 */ /* 0x040fe200078e02ff */
[----:B------:R-:W-:Y:S01]  /*7bf0*/  SHF.R.S32.HI R5, RZ, 0x18, R58 ;  /* 0x00000018ff057819 */ /* 0x000fe2000001143a */
[----:B------:R-:W-:Y:S01]  /*7c00*/  IMAD R16, R7, R40, R16 ;  /* 0x0000002807107224 */ /* 0x000fe200078e0210 */
[----:B------:R-:W-:Y:S01]  /*7c10*/  I2IP.S8.S32.SAT R14, R15, R14, RZ ;  /* 0x0000000e0f0e7239 */ /* 0x000fe200000014ff */
[----:B------:R-:W-:Y:S01]  /*7c20*/  IMAD R19, R38, R19, RZ ;  /* 0x0000001326137224 */ /* 0x000fe200078e02ff */
[----:B------:R-:W-:Y:S01]  /*7c30*/  SHF.R.S32.HI R7, RZ, 0x18, R48 ;  /* 0x00000018ff077819 */ /* 0x000fe20000011430 */
[----:B------:R-:W-:Y:S01]  /*7c40*/  IMAD R17, R10, R40, R17 ;  /* 0x000000280a117224 */ /* 0x000fe200078e0211 */
[----:B------:R-:W-:Y:S01]  /*7c50*/  I2IP.S8.S32.SAT R62, R13, R12, R14 ;  /* 0x0000000c0d3e7239 */ /* 0x000fe2000000140e */
[-C--:B------:R-:W-:Y:S01]  /*7c60*/  IMAD R18, R11, R40.reuse, R18 ;  /* 0x000000280b127224 */ /* 0x080fe200078e0212 */
[----:B------:R-:W-:Y:S01]  /*7c70*/  SHF.R.S32.HI R6, RZ, 0x18, R57 ;  /* 0x00000018ff067819 */ /* 0x000fe20000011439 */
[----:B------:R-:W-:Y:S02]  /*7c80*/  IMAD.MOV.U32 R4, RZ, RZ, R59 ;  /* 0x000000ffff047224 */ /* 0x000fe400078e003b */
[-C--:B------:R-:W-:Y:S02]  /*7c90*/  IMAD R19, R43, R40.reuse, R19 ;  /* 0x000000282b137224 */ /* 0x080fe400078e0213 */
[----:B------:R-:W-:Y:S01]  /*7ca0*/  IMAD R0, R4, R40, R0 ;  /* 0x0000002804007224 */ /* 0x000fe200078e0200 */
[----:B------:R-:W-:Y:S01]  /*7cb0*/  MOV R4, R56 ;  /* 0x0000003800047202 */ /* 0x000fe20000000f00 */
[----:B------:R-:W-:Y:S01]  /*7cc0*/  IMAD R23, R38, R23, RZ ;  /* 0x0000001726177224 */ /* 0x000fe200078e02ff */
[----:B------:R-:W-:Y:S01]  /*7cd0*/  I2IP.S8.S32.SAT R18, R19, R18, RZ ;  /* 0x0000001213127239 */ /* 0x000fe200000014ff */
[-C--:B------:R-:W-:Y:S01]  /*7ce0*/  IMAD R2, R5, R40.reuse, R2 ;  /* 0x0000002805027224 */ /* 0x080fe200078e0202 */
[----:B------:R-:W-:Y:S01]  /*7cf0*/  SHF.R.S32.HI R5, RZ, 0x18, R55 ;  /* 0x00000018ff057819 */ /* 0x000fe20000011437 */
[----:B------:R-:W-:Y:S01]  /*7d00*/  IMAD R3, R6, R40, R3 ;  /* 0x0000002806037224 */ /* 0x000fe200078e0203 */
[----:B------:R-:W-:Y:S01]  /*7d10*/  I2IP.S8.S32.SAT R63, R17, R16, R18 ;  /* 0x00000010113f7239 */ /* 0x000fe20000001412 */
[-C--:B------:R-:W-:Y:S01]  /*7d20*/  IMAD R23, R44, R40.reuse, R23 ;  /* 0x000000282c177224 */ /* 0x080fe200078e0217 */
[----:B------:R-:W-:Y:S01]  /*7d30*/  SHF.R.S32.HI R6, RZ, 0x18, R54 ;  /* 0x00000018ff067819 */ /* 0x000fe20000011436 */
[-C--:B------:R-:W-:Y:S01]  /*7d40*/  IMAD R20, R4, R40.reuse, R20 ;  /* 0x0000002804147224 */ /* 0x080fe200078e0214 */
[----:B------:R-:W-:Y:S01]  /*7d50*/  MOV R4, R53 ;  /* 0x0000003500047202 */ /* 0x000fe20000000f00 */
[----:B------:R1:W-:Y:S01]  /*7d60*/  STS.128 [R69+UR44+0x3200], R60 ;  /* 0x0032003c45007988 */ /* 0x0003e20008000c2c */
[----:B------:R-:W-:Y:S01]  /*7d70*/  IMAD R27, R38, R27, RZ ;  /* 0x0000001b261b7224 */ /* 0x000fe200078e02ff */
[----:B------:R-:W-:Y:S01]  /*7d80*/  I2IP.S8.S32.SAT R3, R23, R3, RZ ;  /* 0x0000000317037239 */ /* 0x000fe200000014ff */
[-C--:B------:R-:W-:Y:S01]  /*7d90*/  IMAD R21, R5, R40.reuse, R21 ;  /* 0x0000002805157224 */ /* 0x080fe200078e0215 */
[----:B------:R-:W-:Y:S01]  /*7da0*/  SHF.R.S32.HI R5, RZ, 0x18, R52 ;  /* 0x00000018ff057819 */ /* 0x000fe20000011434 */
[-C--:B------:R-:W-:Y:S01]  /*7db0*/  IMAD R22, R6, R40.reuse, R22 ;  /* 0x0000002806167224 */ /* 0x080fe200078e0216 */
[----:B------:R-:W-:Y:S01]  /*7dc0*/  SHF.R.S32.HI R6, RZ, 0x18, R49 ;  /* 0x00000018ff067819 */ /* 0x000fe20000011431 */
[-C--:B------:R-:W-:Y:S02]  /*7dd0*/  IMAD R27, R45, R40.reuse, R27 ;  /* 0x000000282d1b7224 */ /* 0x080fe400078e021b */
[-C--:B------:R-:W-:Y:S01]  /*7de0*/  IMAD R24, R4, R40.reuse, R24 ;  /* 0x0000002804187224 */ /* 0x080fe200078e0218 */
[----:B------:R-:W-:Y:S01]  /*7df0*/  SHF.R.S32.HI R4, RZ, 0x18, R51 ;  /* 0x00000018ff047819 */ /* 0x000fe20000011433 */
[----:B------:R-:W-:Y:S01]  /*7e00*/  IMAD R25, R5, R40, R25 ;  /* 0x0000002805197224 */ /* 0x000fe200078e0219 */
[----:B------:R-:W-:Y:S01]  /*7e10*/  MOV R5, R50 ;  /* 0x0000003200057202 */ /* 0x000fe20000000f00 */
[----:B------:R-:W-:Y:S02]  /*7e20*/  IMAD R31, R38, R31, RZ ;  /* 0x0000001f261f7224 */ /* 0x000fe400078e02ff */
[----:B------:R-:W-:Y:S01]  /*7e30*/  IMAD R26, R4, R40, R26 ;  /* 0x00000028041a7224 */ /* 0x000fe200078e021a */
[----:B------:R-:W-:Y:S01]  /*7e40*/  I2IP.S8.S32.SAT R4, R2, R0, R3 ;  /* 0x0000000002047239 */ /* 0x000fe20000001403 */
[-C--:B------:R-:W-:Y:S02]  /*7e50*/  IMAD R31, R46, R40.reuse, R31 ;  /* 0x000000282e1f7224 */ /* 0x080fe400078e021f */
[----:B------:R-:W-:Y:S01]  /*7e60*/  IMAD R28, R5, R40, R28 ;  /* 0x00000028051c7224 */ /* 0x000fe200078e021c */
[----:B------:R-:W-:Y:S01]  /*7e70*/  I2IP.S8.S32.SAT R5, R27, R22, RZ ;  /* 0x000000161b057239 */ /* 0x000fe200000014ff */
[----:B------:R-:W-:Y:S01]  /*7e80*/  IMAD R29, R6, R40, R29 ;  /* 0x00000028061d7224 */ /* 0x000fe200078e021d */
[----:B------:R-:W-:Y:S01]  /*7e90*/  I2IP.S8.S32.SAT R6, R31, R26, RZ ;  /* 0x0000001a1f067239 */ /* 0x000fe200000014ff */
[----:B------:R-:W-:Y:S01]  /*7ea0*/  IMAD R35, R38, R35, RZ ;  /* 0x0000002326237224 */ /* 0x000fe200078e02ff */
[----:B------:R-:W-:Y:S01]  /*7eb0*/  I2IP.S8.S32.SAT R5, R21, R20, R5 ;  /* 0x0000001415057239 */ /* 0x000fe20000001405 */
[----:B------:R-:W-:Y:S01]  /*7ec0*/  IMAD R30, R7, R40, R30 ;  /* 0x00000028071e7224 */ /* 0x000fe200078e021e */
[----:B------:R-:W-:Y:S01]  /*7ed0*/  I2IP.S8.S32.SAT R6, R25, R24, R6 ;  /* 0x0000001819067239 */ /* 0x000fe20000001406 */
[----:B------:R-:W-:Y:S05]  /*7ee0*/  IMAD R35, R47, R40, R35 ;  /* 0x000000282f237224 */ /* 0x000fea00078e0223 */
[----:B------:R-:W-:Y:S04]  /*7ef0*/  I2IP.S8.S32.SAT R7, R35, R30, RZ ;  /* 0x0000001e23077239 */ /* 0x000fe800000014ff */
[----:B------:R-:W-:Y:S05]  /*7f00*/  I2IP.S8.S32.SAT R7, R29, R28, R7 ;  /* 0x0000001c1d077239 */ /* 0x000fea0000001407 */
        /* <DEDUP_REMOVED lines=10> */
[----:B------:R-:W-:Y:S02]  /*7fb0*/  UIADD3 UR9, UPT, UPT, UR49, 0x40, URZ ;  /* 0x0000004031097890 */ /* 0x000fe4000fffe0ff */
[----:B------:R-:W-:Y:S01]  /*7fc0*/  UIADD3 UR8, UPT, UPT, UR44, 0x3200, URZ ;  /* 0x000032002c087890 */ /* 0x000fe2000fffe0ff */
[----:B------:R-:W-:Y:S01]  /*7fd0*/  UMOV UR10, UR50 ;  /* 0x00000032000a7c82 */ /* 0x000fe20008000000 */
[----:B------:R-:W-:Y:S01]  /*7fe0*/  UMOV UR11, UR36 ;  /* 0x00000024000b7c82 */ /* 0x000fe20008000000 */
[----:B--2---:R-:W-:Y:S04]  /*7ff0*/  UIADD3 UR4, UP0, UPT, UR6, 0x680, URZ ;  /* 0x0000068006047890 */ /* 0x004fe8000ff1e0ff */
[----:B------:R-:W-:Y:S09]  /*8000*/  UIADD3.X UR5, UPT, UPT, URZ, UR7, URZ, UP0, !UPT ;  /* 0x00000007ff057290 */ /* 0x000ff200087fe4ff */
[----:B------:R2:W-:Y:S01]  /*8010*/  UTMASTG.3D [UR8], [UR4] ;  /* 0x00000008040073b5 */ /* 0x0005e20008010000 */
[----:B------:R0:W-:Y:S01]  /*8020*/  UTMACMDFLUSH ;  /* 0x00000000000079b7 */ /* 0x0001e20000000000 */
[----:B--2---:R-:W-:Y:S04]  /*8030*/  DEPBAR.LE SB0, 0x1 ;  /* 0x000080400000791a */ /* 0x004fe80000000000 */
.L_x_124:
[----:B------:R-:W-:Y:S05]  /*8040*/  BSYNC.RECONVERGENT B0 ;  /* 0x0000000000007941 */ /* 0x000fea0003800200 */
.L_x_123:
[----:B------:R-:W-:Y:S01]  /*8050*/  R2UR UR4, R76 ;  /* 0x000000004c0472ca */ /* 0x000fe200000e0000 */
[----:B------:R-:W-:Y:S01]  /*8060*/  BAR.SYNC.DEFER_BLOCKING 0x1, 0x80 ;  /* 0x0042000000007b1d */ /* 0x000fe20000010000 */
[----:B------:R-:W-:Y:S01]  /*8070*/  ISETP.NE.AND P0, PT, R78, 0x2, PT ;  /* 0x000000024e00780c */ /* 0x000fe20003f05270 */
[----:B------:R-:W-:Y:S01]  /*8080*/  UISETP.NE.AND UP0, UPT, UR46, URZ, UPT ;  /* 0x000000ff2e00728c */ /* 0x000fe2000bf05270 */
[----:B------:R-:W-:Y:S01]  /*8090*/  ISETP.NE.AND P1, PT, R36, 0x4, PT ;  /* 0x000000042400780c */ /* 0x000fe20003f25270 */
[----:B------:R-:W-:Y:S01]  /*80a0*/  UIADD3 UR26, UPT, UPT, UR37, UR63, URZ ;  /* 0x0000003f251a7290 */ /* 0x000fe2000fffe0ff */
[----:B------:R-:W-:Y:S02]  /*80b0*/  SEL R2, RZ, 0x1, P0 ;  /* 0x00000001ff027807 */ /* 0x000fe40000000000 */
[----:B------:R-:W-:Y:S02]  /*80c0*/  SEL R0, RZ, 0x1, P1 ;  /* 0x00000001ff007807 */ /* 0x000fe40000800000 */
[----:B------:R-:W-:Y:S02]  /*80d0*/  LOP3.LUT R82, R82, R2, RZ, 0x3c, !PT ;  /* 0x0000000252527212 */ /* 0x000fe400078e3cff */
[----:B------:R-:W-:Y:S01]  /*80e0*/  LOP3.LUT R83, R83, R0, RZ, 0x3c, !PT ;  /* 0x0000000053537212 */ /* 0x000fe200078e3cff */
[----:B------:R-:W-:Y:S01]  /*80f0*/  UIADD3 UR20, UPT, UPT, UR38, UR4, URZ ;  /* 0x0000000426147290 */ /* 0x000fe2000fffe0ff */
[----:B------:R-:W-:Y:S02]  /*8100*/  SEL R78, R78, RZ, P0 ;  /* 0x000000ff4e4e7207 */ /* 0x000fe40000000000 */
[----:B------:R-:W-:Y:S01]  /*8110*/  SEL R36, R36, RZ, P1 ;  /* 0x000000ff24247207 */ /* 0x000fe20000800000 */
[----:B------:R-:W-:Y:S01]  /*8120*/  UMOV UR36, UR59 ;  /* 0x0000003b00247c82 */ /* 0x000fe20008000000 */
[----:B------:R-:W-:Y:S07]  /*8130*/  BRA.U UP0, `(.L_x_125) ;  /* 0xffffffd500787547 */ /* 0x000fee000b83ffff */
[----:B------:R-:W-:Y:S05]  /*8140*/  EXIT ;  /* 0x000000000000794d */ /* 0x000fea0003800000 */
.L_x_25:
[----:B---3--:R3:W4:Y:S02]  /*8150*/  SYNCS.PHASECHK.TRANS64.TRYWAIT P0, [R0+URZ+0x1b0], R2 ;  /* 0x0001b002000075a7 */ /* 0x00872400080011ff */
[----:B----4-:R-:W-:Y:S05]  /*8160*/  @!P0 NANOSLEEP.SYNCS 0x989680 ;  /* 0x009896800000895d */ /* 0x010fea0003900000 */
[----:B------:R-:W4:Y:S02]  /*8170*/  @!P0 SYNCS.PHASECHK.TRANS64 P0, [R0+URZ+0x1b0], R2 ;  /* 0x0001b002000085a7 */ /* 0x000f2400080010ff */
[----:B----4-:R-:W-:Y:S05]  /*8180*/  @!P0 BRA `(.L_x_25) ;  /* 0xfffffffc00f08947 */ /* 0x010fea000383ffff */
[----:B------:R-:W-:Y:S05]  /*8190*/  BRA `(.L_x_126) ;  /* 0xffffff9800187947 */ /* 0x000fea000383ffff */
.L_x_28:
[----:B--2---:R-:W-:-:S07]  /*81a0*/  MOV R0, UR33 ;  /* 0x0000002100007c02 */ /* 0x004fce0008000f00 */
.L_x_127:
[----:B--2---:R2:W3:Y:S02]  /*81b0*/  SYNCS.PHASECHK.TRANS64.TRYWAIT P0, [R0+URZ+0x88], R3 ;  /* 0x00008803000075a7 */ /* 0x0044e400080011ff */
[----:B---3--:R-:W-:Y:S05]  /*81c0*/  @!P0 NANOSLEEP.SYNCS 0x989680 ;  /* 0x009896800000895d */ /* 0x008fea0003900000 */
[----:B------:R-:W3:Y:S02]  /*81d0*/  @!P0 SYNCS.PHASECHK.TRANS64 P0, [R0+URZ+0x88], R3 ;  /* 0x00008803000085a7 */ /* 0x000ee400080010ff */
[----:B---3--:R-:W-:Y:S05]  /*81e0*/  @!P0 BRA `(.L_x_127) ;  /* 0xfffffffc00f08947 */ /* 0x008fea000383ffff */
[----:B------:R-:W-:Y:S05]  /*81f0*/  BRA `(.L_x_27) ;  /* 0xffffff9800607947 */ /* 0x000fea000383ffff */
.L_x_35:
[----:B-1----:R-:W-:-:S07]  /*8200*/  MOV R0, UR17 ;  /* 0x0000001100007c02 */ /* 0x002fce0008000f00 */
.L_x_128:
[----:B-1----:R1:W2:Y:S02]  /*8210*/  SYNCS.PHASECHK.TRANS64.TRYWAIT P0, [R0+URZ+0x88], R3 ;  /* 0x00008803000075a7 */ /* 0x0022a400080011ff */
[----:B--2---:R-:W-:Y:S05]  /*8220*/  @!P0 NANOSLEEP.SYNCS 0x989680 ;  /* 0x009896800000895d */ /* 0x004fea0003900000 */
[----:B------:R-:W2:Y:S02]  /*8230*/  @!P0 SYNCS.PHASECHK.TRANS64 P0, [R0+URZ+0x88], R3 ;  /* 0x00008803000085a7 */ /* 0x000ea400080010ff */
[----:B--2---:R-:W-:Y:S05]  /*8240*/  @!P0 BRA `(.L_x_128) ;  /* 0xfffffffc00f08947 */ /* 0x004fea000383ffff */
[----:B------:R-:W-:Y:S05]  /*8250*/  BRA `(.L_x_34) ;  /* 0xffffff9c001c7947 */ /* 0x000fea000383ffff */
.L_x_40:
[----:B-1----:R1:W2:Y:S02]  /*8260*/  SYNCS.PHASECHK.TRANS64.TRYWAIT P0, [R3+URZ+0x140], R0 ;  /* 0x00014000030075a7 */ /* 0x0022a400080011ff */
[----:B--2---:R-:W-:Y:S05]  /*8270*/  @!P0 NANOSLEEP.SYNCS 0x989680 ;  /* 0x009896800000895d */ /* 0x004fea0003900000 */
[----:B------:R-:W2:Y:S02]  /*8280*/  @!P0 SYNCS.PHASECHK.TRANS64 P0, [R3+URZ+0x140], R0 ;  /* 0x00014000030085a7 */ /* 0x000ea400080010ff */
[----:B--2---:R-:W-:Y:S05]  /*8290*/  @!P0 BRA `(.L_x_40) ;  /* 0xfffffffc00f08947 */ /* 0x004fea000383ffff */
[----:B------:R-:W-:Y:S05]  /*82a0*/  BRA `(.L_x_129) ;  /* 0xffffff9c00c07947 */ /* 0x000fea000383ffff */
.L_x_44:
[----:B------:R-:W-:-:S07]  /*82b0*/  MOV R0, UR4 ;  /* 0x0000000400007c02 */ /* 0x000fce0008000f00 */
.L_x_130:
[----:B-1----:R1:W2:Y:S02]  /*82c0*/  SYNCS.PHASECHK.TRANS64.TRYWAIT P0, [R0+URZ], R2 ;  /* 0x00000002000075a7 */ /* 0x0022a400080011ff */
[----:B--2---:R-:W-:Y:S05]  /*82d0*/  @!P0 NANOSLEEP.SYNCS 0x989680 ;  /* 0x009896800000895d */ /* 0x004fea0003900000 */
[----:B------:R-:W2:Y:S02]  /*82e0*/  @!P0 SYNCS.PHASECHK.TRANS64 P0, [R0+URZ], R2 ;  /* 0x00000002000085a7 */ /* 0x000ea400080010ff */
[----:B--2---:R-:W-:Y:S05]  /*82f0*/  @!P0 BRA `(.L_x_130) ;  /* 0xfffffffc00f08947 */ /* 0x004fea000383ffff */
[----:B------:R-:W-:Y:S05]  /*8300*/  BRA `(.L_x_131) ;  /* 0xffffffa400687947 */ /* 0x000fea000383ffff */
.L_x_45:
[----:B------:R-:W-:-:S07]  /*8310*/  MOV R0, UR5 ;  /* 0x0000000500007c02 */ /* 0x000fce0008000f00 */
.L_x_132:
[----:B-1----:R1:W2:Y:S02]  /*8320*/  SYNCS.PHASECHK.TRANS64.TRYWAIT P0, [R0+URZ], R3 ;  /* 0x00000003000075a7 */ /* 0x0022a400080011ff */
[----:B--2---:R-:W-:Y:S05]  /*8330*/  @!P0 NANOSLEEP.SYNCS 0x989680 ;  /* 0x009896800000895d */ /* 0x004fea0003900000 */
[----:B------:R-:W2:Y:S02]  /*8340*/  @!P0 SYNCS.PHASECHK.TRANS64 P0, [R0+URZ], R3 ;  /* 0x00000003000085a7 */ /* 0x000ea400080010ff */
[----:B--2---:R-:W-:Y:S05]  /*8350*/  @!P0 BRA `(.L_x_132) ;  /* 0xfffffffc00f08947 */ /* 0x004fea000383ffff */
[----:B------:R-:W-:Y:S05]  /*8360*/  BRA `(.L_x_133) ;  /* 0xffffffa400747947 */ /* 0x000fea000383ffff */
.L_x_46:
[----:B------:R-:W-:-:S07]  /*8370*/  MOV R0, UR5 ;  /* 0x0000000500007c02 */ /* 0x000fce0008000f00 */
.L_x_134:
[----:B-1----:R1:W2:Y:S02]  /*8380*/  SYNCS.PHASECHK.TRANS64.TRYWAIT P0, [R0+URZ], R3 ;  /* 0x00000003000075a7 */ /* 0x0022a400080011ff */
[----:B--2---:R-:W-:Y:S05]  /*8390*/  @!P0 NANOSLEEP.SYNCS 0x989680 ;  /* 0x009896800000895d */ /* 0x004fea0003900000 */
[----:B------:R-:W2:Y:S02]  /*83a0*/  @!P0 SYNCS.PHASECHK.TRANS64 P0, [R0+URZ], R3 ;  /* 0x00000003000085a7 */ /* 0x000ea400080010ff */
[----:B--2---:R-:W-:Y:S05]  /*83b0*/  @!P0 BRA `(.L_x_134) ;  /* 0xfffffffc00f08947 */ /* 0x004fea000383ffff */
[----:B------:R-:W-:Y:S05]  /*83c0*/  BRA `(.L_x_135) ;  /* 0xffffffa400807947 */ /* 0x000fea000383ffff */
.L_x_47:
[----:B------:R-:W-:-:S07]  /*83d0*/  MOV R0, UR5 ;  /* 0x0000000500007c02 */ /* 0x000fce0008000f00 */
.L_x_136:
[----:B-1----:R1:W2:Y:S02]  /*83e0*/  SYNCS.PHASECHK.TRANS64.TRYWAIT P0, [R0+URZ], R3 ;  /* 0x00000003000075a7 */ /* 0x0022a400080011ff */
[----:B--2---:R-:W-:Y:S05]  /*83f0*/  @!P0 NANOSLEEP.SYNCS 0x989680 ;  /* 0x009896800000895d */ /* 0x004fea0003900000 */
[----:B------:R-:W2:Y:S02]  /*8400*/  @!P0 SYNCS.PHASECHK.TRANS64 P0, [R0+URZ], R3 ;  /* 0x00000003000085a7 */ /* 0x000ea400080010ff */
[----:B--2---:R-:W-:Y:S05]  /*8410*/  @!P0 BRA `(.L_x_136) ;  /* 0xfffffffc00f08947 */ /* 0x004fea000383ffff */
[----:B------:R-:W-:Y:S05]  /*8420*/  BRA `(.L_x_137) ;  /* 0xffffffa4008c7947 */ /* 0x000fea000383ffff */
.L_x_48:
[----:B------:R-:W-:-:S07]  /*8430*/  MOV R0, UR5 ;  /* 0x0000000500007c02 */ /* 0x000fce0008000f00 */
.L_x_138:
[----:B-1----:R1:W2:Y:S02]  /*8440*/  SYNCS.PHASECHK.TRANS64.TRYWAIT P0, [R0+URZ], R3 ;  /* 0x00000003000075a7 */ /* 0x0022a400080011ff */
[----:B--2---:R-:W-:Y:S05]  /*8450*/  @!P0 NANOSLEEP.SYNCS 0x989680 ;  /* 0x009896800000895d */ /* 0x004fea0003900000 */
[----:B------:R-:W2:Y:S02]  /*8460*/  @!P0 SYNCS.PHASECHK.TRANS64 P0, [R0+URZ], R3 ;  /* 0x00000003000085a7 */ /* 0x000ea400080010ff */
[----:B--2---:R-:W-:Y:S05]  /*8470*/  @!P0 BRA `(.L_x_138) ;  /* 0xfffffffc00f08947 */ /* 0x004fea000383ffff */
[----:B------:R-:W-:Y:S05]  /*8480*/  BRA `(.L_x_139) ;  /* 0xffffffa400987947 */ /* 0x000fea000383ffff */
.L_x_49:
[----:B------:R-:W-:-:S07]  /*8490*/  MOV R0, UR5 ;  /* 0x0000000500007c02 */ /* 0x000fce0008000f00 */
.L_x_140:
[----:B-1----:R1:W2:Y:S02]  /*84a0*/  SYNCS.PHASECHK.TRANS64.TRYWAIT P0, [R0+URZ], R3 ;  /* 0x00000003000075a7 */ /* 0x0022a400080011ff */
[----:B--2---:R-:W-:Y:S05]  /*84b0*/  @!P0 NANOSLEEP.SYNCS 0x989680 ;  /* 0x009896800000895d */ /* 0x004fea0003900000 */
[----:B------:R-:W2:Y:S02]  /*84c0*/  @!P0 SYNCS.PHASECHK.TRANS64 P0, [R0+URZ], R3 ;  /* 0x00000003000085a7 */ /* 0x000ea400080010ff */
[----:B--2---:R-:W-:Y:S05]  /*84d0*/  @!P0 BRA `(.L_x_140) ;  /* 0xfffffffc00f08947 */ /* 0x004fea000383ffff */
[----:B------:R-:W-:Y:S05]  /*84e0*/  BRA `(.L_x_141) ;  /* 0xffffffa400a47947 */ /* 0x000fea000383ffff */
.L_x_50:
[----:B------:R-:W-:-:S07]  /*84f0*/  MOV R0, UR5 ;  /* 0x0000000500007c02 */ /* 0x000fce0008000f00 */
.L_x_142:
[----:B-1----:R1:W2:Y:S02]  /*8500*/  SYNCS.PHASECHK.TRANS64.TRYWAIT P0, [R0+URZ], R3 ;  /* 0x00000003000075a7 */ /* 0x0022a400080011ff */
[----:B--2---:R-:W-:Y:S05]  /*8510*/  @!P0 NANOSLEEP.SYNCS 0x989680 ;  /* 0x009896800000895d */ /* 0x004fea0003900000 */
[----:B------:R-:W2:Y:S02]  /*8520*/  @!P0 SYNCS.PHASECHK.TRANS64 P0, [R0+URZ], R3 ;  /* 0x00000003000085a7 */ /* 0x000ea400080010ff */
[----:B--2---:R-:W-:Y:S05]  /*8530*/  @!P0 BRA `(.L_x_142) ;  /* 0xfffffffc00f08947 */ /* 0x004fea000383ffff */
[----:B------:R-:W-:Y:S05]  /*8540*/  BRA `(.L_x_143) ;  /* 0xffffffa400b07947 */ /* 0x000fea000383ffff */
.L_x_51:
[----:B------:R-:W-:-:S07]  /*8550*/  MOV R0, UR5 ;  /* 0x0000000500007c02 */ /* 0x000fce0008000f00 */
.L_x_144:
[----:B-1----:R1:W2:Y:S02]  /*8560*/  SYNCS.PHASECHK.TRANS64.TRYWAIT P0, [R0+URZ], R3 ;  /* 0x00000003000075a7 */ /* 0x0022a400080011ff */
[----:B--2---:R-:W-:Y:S05]  /*8570*/  @!P0 NANOSLEEP.SYNCS 0x989680 ;  /* 0x009896800000895d */ /* 0x004fea0003900000 */
[----:B------:R-:W2:Y:S02]  /*8580*/  @!P0 SYNCS.PHASECHK.TRANS64 P0, [R0+URZ], R3 ;  /* 0x00000003000085a7 */ /* 0x000ea400080010ff */
[----:B--2---:R-:W-:Y:S05]  /*8590*/  @!P0 BRA `(.L_x_144) ;  /* 0xfffffffc00f08947 */ /* 0x004fea000383ffff */
[----:B------:R-:W-:Y:S05]  /*85a0*/  BRA `(.L_x_145) ;  /* 0xffffffa400bc7947 */ /* 0x000fea000383ffff */
.L_x_52:
[----:B------:R-:W-:-:S07]  /*85b0*/  MOV R0, UR5 ;  /* 0x0000000500007c02 */ /* 0x000fce0008000f00 */
.L_x_146:
[----:B-1----:R1:W2:Y:S02]  /*85c0*/  SYNCS.PHASECHK.TRANS64.TRYWAIT P0, [R0+URZ], R3 ;  /* 0x00000003000075a7 */ /* 0x0022a400080011ff */
[----:B--2---:R-:W-:Y:S05]  /*85d0*/  @!P0 NANOSLEEP.SYNCS 0x989680 ;  /* 0x009896800000895d */ /* 0x004fea0003900000 */
[----:B------:R-:W2:Y:S02]  /*85e0*/  @!P0 SYNCS.PHASECHK.TRANS64 P0, [R0+URZ], R3 ;  /* 0x00000003000085a7 */ /* 0x000ea400080010ff */
[----:B--2---:R-:W-:Y:S05]  /*85f0*/  @!P0 BRA `(.L_x_146) ;  /* 0xfffffffc00f08947 */ /* 0x004fea000383ffff */
[----:B------:R-:W-:Y:S05]  /*8600*/  BRA `(.L_x_147) ;  /* 0xffffffa400c87947 */ /* 0x000fea000383ffff */
.L_x_53:
[----:B------:R-:W-:-:S07]  /*8610*/  MOV R0, UR5 ;  /* 0x0000000500007c02 */ /* 0x000fce0008000f00 */
.L_x_148:
[----:B-1----:R1:W2:Y:S02]  /*8620*/  SYNCS.PHASECHK.TRANS64.TRYWAIT P0, [R0+URZ], R3 ;  /* 0x00000003000075a7 */ /* 0x0022a400080011ff */
[----:B--2---:R-:W-:Y:S05]  /*8630*/  @!P0 NANOSLEEP.SYNCS 0x989680 ;  /* 0x009896800000895d */ /* 0x004fea0003900000 */
[----:B------:R-:W2:Y:S02]  /*8640*/  @!P0 SYNCS.PHASECHK.TRANS64 P0, [R0+URZ], R3 ;  /* 0x00000003000085a7 */ /* 0x000ea400080010ff */
[----:B--2---:R-:W-:Y:S05]  /*8650*/  @!P0 BRA `(.L_x_148) ;  /* 0xfffffffc00f08947 */ /* 0x004fea000383ffff */
[----:B------:R-:W-:Y:S05]  /*8660*/  BRA `(.L_x_149) ;  /* 0xffffffa400d47947 */ /* 0x000fea000383ffff */
.L_x_54:
[----:B------:R-:W-:-:S07]  /*8670*/  MOV R0, UR5 ;  /* 0x0000000500007c02 */ /* 0x000fce0008000f00 */
.L_x_150:
[----:B-1----:R1:W2:Y:S02]  /*8680*/  SYNCS.PHASECHK.TRANS64.TRYWAIT P0, [R0+URZ], R3 ;  /* 0x00000003000075a7 */ /* 0x0022a400080011ff */
[----:B--2---:R-:W-:Y:S05]  /*8690*/  @!P0 NANOSLEEP.SYNCS 0x989680 ;  /* 0x009896800000895d */ /* 0x004fea0003900000 */
[----:B------:R-:W2:Y:S02]  /*86a0*/  @!P0 SYNCS.PHASECHK.TRANS64 P0, [R0+URZ], R3 ;  /* 0x00000003000085a7 */ /* 0x000ea400080010ff */
[----:B--2---:R-:W-:Y:S05]  /*86b0*/  @!P0 BRA `(.L_x_150) ;  /* 0xfffffffc00f08947 */ /* 0x004fea000383ffff */
[----:B------:R-:W-:Y:S05]  /*86c0*/  BRA `(.L_x_151) ;  /* 0xffffffa400e07947 */ /* 0x000fea000383ffff */
.L_x_55:
[----:B------:R-:W-:-:S07]  /*86d0*/  MOV R0, UR5 ;  /* 0x0000000500007c02 */ /* 0x000fce0008000f00 */
.L_x_152:
[----:B-1----:R1:W2:Y:S02]  /*86e0*/  SYNCS.PHASECHK.TRANS64.TRYWAIT P0, [R0+URZ], R3 ;  /* 0x00000003000075a7 */ /* 0x0022a400080011ff */
[----:B--2---:R-:W-:Y:S05]  /*86f0*/  @!P0 NANOSLEEP.SYNCS 0x989680 ;  /* 0x009896800000895d */ /* 0x004fea0003900000 */
[----:B------:R-:W2:Y:S02]  /*8700*/  @!P0 SYNCS.PHASECHK.TRANS64 P0, [R0+URZ], R3 ;  /* 0x00000003000085a7 */ /* 0x000ea400080010ff */
[----:B--2---:R-:W-:Y:S05]  /*8710*/  @!P0 BRA `(.L_x_152) ;  /* 0xfffffffc00f08947 */ /* 0x004fea000383ffff */
[----:B------:R-:W-:Y:S05]  /*8720*/  BRA `(.L_x_153) ;  /* 0xffffffa400ec7947 */ /* 0x000fea000383ffff */
.L_x_56:
[----:B------:R-:W-:-:S07]  /*8730*/  MOV R0, UR5 ;  /* 0x0000000500007c02 */ /* 0x000fce0008000f00 */
.L_x_154:
[----:B-1----:R1:W2:Y:S02]  /*8740*/  SYNCS.PHASECHK.TRANS64.TRYWAIT P0, [R0+URZ], R3 ;  /* 0x00000003000075a7 */ /* 0x0022a400080011ff */
[----:B--2---:R-:W-:Y:S05]  /*8750*/  @!P0 NANOSLEEP.SYNCS 0x989680 ;  /* 0x009896800000895d */ /* 0x004fea0003900000 */
[----:B------:R-:W2:Y:S02]  /*8760*/  @!P0 SYNCS.PHASECHK.TRANS64 P0, [R0+URZ], R3 ;  /* 0x00000003000085a7 */ /* 0x000ea400080010ff */
[----:B--2---:R-:W-:Y:S05]  /*8770*/  @!P0 BRA `(.L_x_154) ;  /* 0xfffffffc00f08947 */ /* 0x004fea000383ffff */
[----:B------:R-:W-:Y:S05]  /*8780*/  BRA `(.L_x_155) ;  /* 0xffffffa400f87947 */ /* 0x000fea000383ffff */
.L_x_57:
[----:B------:R-:W-:-:S07]  /*8790*/  MOV R0, UR5 ;  /* 0x0000000500007c02 */ /* 0x000fce0008000f00 */
.L_x_156:
[----:B-1----:R1:W2:Y:S02]  /*87a0*/  SYNCS.PHASECHK.TRANS64.TRYWAIT P0, [R0+URZ], R3 ;  /* 0x00000003000075a7 */ /* 0x0022a400080011ff */
[----:B--2---:R-:W-:Y:S05]  /*87b0*/  @!P0 NANOSLEEP.SYNCS 0x989680 ;  /* 0x009896800000895d */ /* 0x004fea0003900000 */
[----:B------:R-:W2:Y:S02]  /*87c0*/  @!P0 SYNCS.PHASECHK.TRANS64 P0, [R0+URZ], R3 ;  /* 0x00000003000085a7 */ /* 0x000ea400080010ff */
[----:B--2---:R-:W-:Y:S05]  /*87d0*/  @!P0 BRA `(.L_x_156) ;  /* 0xfffffffc00f08947 */ /* 0x004fea000383ffff */
[----:B------:R-:W-:Y:S05]  /*87e0*/  BRA `(.L_x_157) ;  /* 0xffffffa800047947 */ /* 0x000fea000383ffff */
.L_x_58:
[----:B------:R-:W-:-:S07]  /*87f0*/  MOV R0, UR5 ;  /* 0x0000000500007c02 */ /* 0x000fce0008000f00 */
.L_x_158:
[----:B-1----:R1:W2:Y:S02]  /*8800*/  SYNCS.PHASECHK.TRANS64.TRYWAIT P0, [R0+URZ], R3 ;  /* 0x00000003000075a7 */ /* 0x0022a400080011ff */
[----:B--2---:R-:W-:Y:S05]  /*8810*/  @!P0 NANOSLEEP.SYNCS 0x989680 ;  /* 0x009896800000895d */ /* 0x004fea0003900000 */
[----:B------:R-:W2:Y:S02]  /*8820*/  @!P0 SYNCS.PHASECHK.TRANS64 P0, [R0+URZ], R3 ;  /* 0x00000003000085a7 */ /* 0x000ea400080010ff */
[----:B--2---:R-:W-:Y:S05]  /*8830*/  @!P0 BRA `(.L_x_158) ;  /* 0xfffffffc00f08947 */ /* 0x004fea000383ffff */
[----:B------:R-:W-:Y:S05]  /*8840*/  BRA `(.L_x_159) ;  /* 0xffffffa800107947 */ /* 0x000fea000383ffff */
.L_x_59:
[----:B------:R-:W-:-:S07]  /*8850*/  MOV R0, UR5 ;  /* 0x0000000500007c02 */ /* 0x000fce0008000f00 */
.L_x_160:
[----:B-1----:R1:W2:Y:S02]  /*8860*/  SYNCS.PHASECHK.TRANS64.TRYWAIT P0, [R0+URZ], R3 ;  /* 0x00000003000075a7 */ /* 0x0022a400080011ff */
[----:B--2---:R-:W-:Y:S05]  /*8870*/  @!P0 NANOSLEEP.SYNCS 0x989680 ;  /* 0x009896800000895d */ /* 0x004fea0003900000 */
[----:B------:R-:W2:Y:S02]  /*8880*/  @!P0 SYNCS.PHASECHK.TRANS64 P0, [R0+URZ], R3 ;  /* 0x00000003000085a7 */ /* 0x000ea400080010ff */
[----:B--2---:R-:W-:Y:S05]  /*8890*/  @!P0 BRA `(.L_x_160) ;  /* 0xfffffffc00f08947 */ /* 0x004fea000383ffff */
[----:B------:R-:W-:Y:S05]  /*88a0*/  BRA `(.L_x_161) ;  /* 0xffffffa8001c7947 */ /* 0x000fea000383ffff */
.L_x_62:
[----:B--2---:R2:W3:Y:S02]  /*88b0*/  SYNCS.PHASECHK.TRANS64.TRYWAIT P0, [R2+URZ+0x1a0], R4 ;  /* 0x0001a004020075a7 */ /* 0x0044e400080011ff */
[----:B---3--:R-:W-:Y:S05]  /*88c0*/  @!P0 NANOSLEEP.SYNCS 0x989680 ;  /* 0x009896800000895d */ /* 0x008fea0003900000 */
[----:B------:R-:W3:Y:S02]  /*88d0*/  @!P0 SYNCS.PHASECHK.TRANS64 P0, [R2+URZ+0x1a0], R4 ;  /* 0x0001a004020085a7 */ /* 0x000ee400080010ff */
[----:B---3--:R-:W-:Y:S05]  /*88e0*/  @!P0 BRA `(.L_x_62) ;  /* 0xfffffffc00f08947 */ /* 0x008fea000383ffff */
[----:B------:R-:W-:Y:S05]  /*88f0*/  BRA `(.L_x_162) ;  /* 0xffffffa800787947 */ /* 0x000fea000383ffff */
.L_x_63:
[----:B------:R-:W-:-:S07]  /*8900*/  MOV R2, UR4 ;  /* 0x0000000400027c02 */ /* 0x000fce0008000f00 */
.L_x_163:
[----:B--2---:R2:W3:Y:S02]  /*8910*/  SYNCS.PHASECHK.TRANS64.TRYWAIT P0, [R2+URZ+0x150], R5 ;  /* 0x00015005020075a7 */ /* 0x0044e400080011ff */
[----:B---3--:R-:W-:Y:S05]  /*8920*/  @!P0 NANOSLEEP.SYNCS 0x989680 ;  /* 0x009896800000895d */ /* 0x008fea0003900000 */
[----:B------:R-:W3:Y:S02]  /*8930*/  @!P0 SYNCS.PHASECHK.TRANS64 P0, [R2+URZ+0x150], R5 ;  /* 0x00015005020085a7 */ /* 0x000ee400080010ff */
[----:B---3--:R-:W-:Y:S05]  /*8940*/  @!P0 BRA `(.L_x_163) ;  /* 0xfffffffc00f08947 */ /* 0x008fea000383ffff */
[----:B------:R-:W-:Y:S05]  /*8950*/  BRA `(.L_x_164) ;  /* 0xffffffa800887947 */ /* 0x000fea000383ffff */
.L_x_64:
[----:B--2---:R2:W3:Y:S02]  /*8960*/  SYNCS.PHASECHK.TRANS64.TRYWAIT P1, [R2+URZ+0x140], R4 ;  /* 0x00014004020075a7 */ /* 0x0044e400080211ff */
[----:B---3--:R-:W-:Y:S05]  /*8970*/  @!P1 NANOSLEEP.SYNCS 0x989680 ;  /* 0x009896800000995d */ /* 0x008fea0003900000 */
[----:B------:R-:W3:Y:S02]  /*8980*/  @!P1 SYNCS.PHASECHK.TRANS64 P1, [R2+URZ+0x140], R4 ;  /* 0x00014004020095a7 */ /* 0x000ee400080210ff */
[----:B---3--:R-:W-:Y:S05]  /*8990*/  @!P1 BRA `(.L_x_64) ;  /* 0xfffffffc00f09947 */ /* 0x008fea000383ffff */
[----:B------:R-:W-:Y:S05]  /*89a0*/  BRA `(.L_x_165) ;  /* 0xffffffa800b87947 */ /* 0x000fea000383ffff */
.L_x_67:
[----:B------:R-:W-:-:S07]  /*89b0*/  MOV R0, UR4 ;  /* 0x0000000400007c02 */ /* 0x000fce0008000f00 */
.L_x_166:
[----:B--2---:R2:W3:Y:S02]  /*89c0*/  SYNCS.PHASECHK.TRANS64.TRYWAIT P0, [R0+URZ+0x150], R2 ;  /* 0x00015002000075a7 */ /* 0x0044e400080011ff */
[----:B---3--:R-:W-:Y:S05]  /*89d0*/  @!P0 NANOSLEEP.SYNCS 0x989680 ;  /* 0x009896800000895d */ /* 0x008fea0003900000 */
[----:B------:R-:W3:Y:S02]  /*89e0*/  @!P0 SYNCS.PHASECHK.TRANS64 P0, [R0+URZ+0x150], R2 ;  /* 0x00015002000085a7 */ /* 0x000ee400080010ff */
[----:B---3--:R-:W-:Y:S05]  /*89f0*/  @!P0 BRA `(.L_x_166) ;  /* 0xfffffffc00f08947 */ /* 0x008fea000383ffff */
[----:B------:R-:W-:Y:S05]  /*8a00*/  BRA `(.L_x_66) ;  /* 0xffffffac000c7947 */ /* 0x000fea000383ffff */
.L_x_74:
[----:B-1----:R1:W2:Y:S02]  /*8a10*/  SYNCS.PHASECHK.TRANS64.TRYWAIT P1, [R0+URZ+0x140], R2 ;  /* 0x00014002000075a7 */ /* 0x0022a400080211ff */
[----:B--2---:R-:W-:Y:S05]  /*8a20*/  @!P1 NANOSLEEP.SYNCS 0x989680 ;  /* 0x009896800000995d */ /* 0x004fea0003900000 */
[----:B------:R-:W2:Y:S02]  /*8a30*/  @!P1 SYNCS.PHASECHK.TRANS64 P1, [R0+URZ+0x140], R2 ;  /* 0x00014002000095a7 */ /* 0x000ea400080210ff */
[----:B--2---:R-:W-:Y:S05]  /*8a40*/  @!P1 BRA `(.L_x_74) ;  /* 0xfffffffc00f09947 */ /* 0x004fea000383ffff */
[----:B------:R-:W-:Y:S05]  /*8a50*/  BRA `(.L_x_167) ;  /* 0xffffffb000707947 */ /* 0x000fea000383ffff */
.L_x_75:
[----:B------:R-:W-:-:S07]  /*8a60*/  MOV R2, UR23 ;  /* 0x0000001700027c02 */ /* 0x000fce0008000f00 */
.L_x_168:
[----:B-1----:R1:W2:Y:S02]  /*8a70*/  SYNCS.PHASECHK.TRANS64.TRYWAIT P0, [R2+URZ+0x180], R0 ;  /* 0x00018000020075a7 */ /* 0x0022a400080011ff */
[----:B--2---:R-:W-:Y:S05]  /*8a80*/  @!P0 NANOSLEEP.SYNCS 0x989680 ;  /* 0x009896800000895d */ /* 0x004fea0003900000 */
[----:B------:R-:W2:Y:S02]  /*8a90*/  @!P0 SYNCS.PHASECHK.TRANS64 P0, [R2+URZ+0x180], R0 ;  /* 0x00018000020085a7 */ /* 0x000ea400080010ff */
[----:B--2---:R-:W-:Y:S05]  /*8aa0*/  @!P0 BRA `(.L_x_168) ;  /* 0xfffffffc00f08947 */ /* 0x004fea000383ffff */
[----:B------:R-:W-:Y:S05]  /*8ab0*/  BRA `(.L_x_169) ;  /* 0xffffffb000c07947 */ /* 0x000fea000383ffff */
.L_x_78:
[----:B------:R-:W-:Y:S07]  /*8ac0*/  MOV R0, UR5 ;  /* 0x0000000500007c02 */ /* 0x000fee0008000f00 */
.L_x_170:
[----:B-1----:R1:W2:Y:S02]  /*8ad0*/  SYNCS.PHASECHK.TRANS64.TRYWAIT P0, [R0+URZ], R2 ;  /* 0x00000002000075a7 */ /* 0x0022a400080011ff */
[----:B--2---:R-:W-:Y:S05]  /*8ae0*/  @!P0 NANOSLEEP.SYNCS 0x989680 ;  /* 0x009896800000895d */ /* 0x004fea0003900000 */
[----:B------:R-:W2:Y:S02]  /*8af0*/  @!P0 SYNCS.PHASECHK.TRANS64 P0, [R0+URZ], R2 ;  /* 0x00000002000085a7 */ /* 0x000ea400080010ff */
[----:B--2---:R-:W-:Y:S05]  /*8b00*/  @!P0 BRA `(.L_x_170) ;  /* 0xfffffffc00f08947 */ /* 0x004fea000383ffff */
[----:B------:R-:W-:Y:S05]  /*8b10*/  BRA `(.L_x_77) ;  /* 0xffffffb000dc7947 */ /* 0x000fea000383ffff */
.L_x_81:
[----:B------:R-:W-:-:S07]  /*8b20*/  MOV R0, UR4 ;  /* 0x0000000400007c02 */ /* 0x000fce0008000f00 */
.L_x_171:
[----:B--2---:R2:W4:Y:S02]  /*8b30*/  SYNCS.PHASECHK.TRANS64.TRYWAIT P0, [R0+URZ], R2 ;  /* 0x00000002000075a7 */ /* 0x00452400080011ff */
[----:B----4-:R-:W-:Y:S05]  /*8b40*/  @!P0 NANOSLEEP.SYNCS 0x989680 ;  /* 0x009896800000895d */ /* 0x010fea0003900000 */
[----:B------:R-:W4:Y:S02]  /*8b50*/  @!P0 SYNCS.PHASECHK.TRANS64 P0, [R0+URZ], R2 ;  /* 0x00000002000085a7 */ /* 0x000f2400080010ff */
[----:B----4-:R-:W-:Y:S05]  /*8b60*/  @!P0 BRA `(.L_x_171) ;  /* 0xfffffffc00f08947 */ /* 0x010fea000383ffff */
[----:B------:R-:W-:Y:S05]  /*8b70*/  BRA `(.L_x_172) ;  /* 0xffffffb400907947 */ /* 0x000fea000383ffff */
.L_x_82:
[----:B------:R-:W-:-:S07]  /*8b80*/  MOV R0, UR5 ;  /* 0x0000000500007c02 */ /* 0x000fce0008000f00 */
.L_x_173:
[----:B-1----:R1:W2:Y:S02]  /*8b90*/  SYNCS.PHASECHK.TRANS64.TRYWAIT P0, [R0+URZ], R3 ;  /* 0x00000003000075a7 */ /* 0x0022a400080011ff */
[----:B--2---:R-:W-:Y:S05]  /*8ba0*/  @!P0 NANOSLEEP.SYNCS 0x989680 ;  /* 0x009896800000895d */ /* 0x004fea0003900000 */
[----:B------:R-:W2:Y:S02]  /*8bb0*/  @!P0 SYNCS.PHASECHK.TRANS64 P0, [R0+URZ], R3 ;  /* 0x00000003000085a7 */ /* 0x000ea400080010ff */
[----:B--2---:R-:W-:Y:S05]  /*8bc0*/  @!P0 BRA `(.L_x_173) ;  /* 0xfffffffc00f08947 */ /* 0x004fea000383ffff */
[----:B------:R-:W-:Y:S05]  /*8bd0*/  BRA `(.L_x_174) ;  /* 0xffffffb4009c7947 */ /* 0x000fea000383ffff */
.L_x_83:
[----:B------:R-:W-:-:S07]  /*8be0*/  MOV R0, UR5 ;  /* 0x0000000500007c02 */ /* 0x000fce0008000f00 */
.L_x_175:
[----:B-1----:R1:W2:Y:S02]  /*8bf0*/  SYNCS.PHASECHK.TRANS64.TRYWAIT P0, [R0+URZ], R3 ;  /* 0x00000003000075a7 */ /* 0x0022a400080011ff */
[----:B--2---:R-:W-:Y:S05]  /*8c00*/  @!P0 NANOSLEEP.SYNCS 0x989680 ;  /* 0x009896800000895d */ /* 0x004fea0003900000 */
[----:B------:R-:W2:Y:S02]  /*8c10*/  @!P0 SYNCS.PHASECHK.TRANS64 P0, [R0+URZ], R3 ;  /* 0x00000003000085a7 */ /* 0x000ea400080010ff */
[----:B--2---:R-:W-:Y:S05]  /*8c20*/  @!P0 BRA `(.L_x_175) ;  /* 0xfffffffc00f08947 */ /* 0x004fea000383ffff */
[----:B------:R-:W-:Y:S05]  /*8c30*/  BRA `(.L_x_176) ;  /* 0xffffffb400a87947 */ /* 0x000fea000383ffff */
.L_x_84:
[----:B-1----:R-:W-:-:S07]  /*8c40*/  MOV R0, UR4 ;  /* 0x0000000400007c02 */ /* 0x002fce0008000f00 */
.L_x_177:
[----:B-1----:R1:W2:Y:S02]  /*8c50*/  SYNCS.PHASECHK.TRANS64.TRYWAIT P0, [R0+URZ], R2 ;  /* 0x00000002000075a7 */ /* 0x0022a400080011ff */
[----:B--2---:R-:W-:Y:S05]  /*8c60*/  @!P0 NANOSLEEP.SYNCS 0x989680 ;  /* 0x009896800000895d */ /* 0x004fea0003900000 */
[----:B------:R-:W2:Y:S02]  /*8c70*/  @!P0 SYNCS.PHASECHK.TRANS64 P0, [R0+URZ], R2 ;  /* 0x00000002000085a7 */ /* 0x000ea400080010ff */
[----:B--2---:R-:W-:Y:S05]  /*8c80*/  @!P0 BRA `(.L_x_177) ;  /* 0xfffffffc00f08947 */ /* 0x004fea000383ffff */
[----:B------:R-:W-:Y:S05]  /*8c90*/  BRA `(.L_x_178) ;  /* 0xffffffb400b47947 */ /* 0x000fea000383ffff */
.L_x_89:
[----:B--2---:R2:W3:Y:S02]  /*8ca0*/  SYNCS.PHASECHK.TRANS64.TRYWAIT P0, [R8+URZ+0x140], R0 ;  /* 0x00014000080075a7 */ /* 0x0044e400080011ff */
[----:B---3--:R-:W-:Y:S05]  /*8cb0*/  @!P0 NANOSLEEP.SYNCS 0x989680 ;  /* 0x009896800000895d */ /* 0x008fea0003900000 */
[----:B------:R-:W3:Y:S02]  /*8cc0*/  @!P0 SYNCS.PHASECHK.TRANS64 P0, [R8+URZ+0x140], R0 ;  /* 0x00014000080085a7 */ /* 0x000ee400080010ff */
[----:B---3--:R-:W-:Y:S05]  /*8cd0*/  @!P0 BRA `(.L_x_89) ;  /* 0xfffffffc00f08947 */ /* 0x008fea000383ffff */
[----:B------:R-:W-:Y:S05]  /*8ce0*/  BRA `(.L_x_179) ;  /* 0xffffffb800e07947 */ /* 0x000fea000383ffff */
.L_x_92:
[----:B--2---:R-:W-:Y:S07]  /*8cf0*/  MOV R0, UR21 ;  /* 0x0000001500007c02 */ /* 0x004fee0008000f00 */
.L_x_180:
[----:B--2---:R2:W3:Y:S02]  /*8d00*/  SYNCS.PHASECHK.TRANS64.TRYWAIT P1, [R0+URZ+0x138], R2 ;  /* 0x00013802000075a7 */ /* 0x0044e400080211ff */
[----:B---3--:R-:W-:Y:S05]  /*8d10*/  @!P1 NANOSLEEP.SYNCS 0x989680 ;  /* 0x009896800000995d */ /* 0x008fea0003900000 */
[----:B------:R-:W3:Y:S02]  /*8d20*/  @!P1 SYNCS.PHASECHK.TRANS64 P1, [R0+URZ+0x138], R2 ;  /* 0x00013802000095a7 */ /* 0x000ee400080210ff */
[----:B---3--:R-:W-:Y:S05]  /*8d30*/  @!P1 BRA `(.L_x_180) ;  /* 0xfffffffc00f09947 */ /* 0x008fea000383ffff */
[----:B------:R-:W-:Y:S05]  /*8d40*/  BRA `(.L_x_91) ;  /* 0xffffffc0005c7947 */ /* 0x000fea000383ffff */
.L_x_95:
[----:B--2---:R-:W-:Y:S07]  /*8d50*/  MOV R0, UR21 ;  /* 0x0000001500007c02 */ /* 0x004fee0008000f00 */
.L_x_181:
[----:B--2---:R2:W3:Y:S02]  /*8d60*/  SYNCS.PHASECHK.TRANS64.TRYWAIT P0, [R0+URZ+0x120], R4 ;  /* 0x00012004000075a7 */ /* 0x0044e400080011ff */
[----:B---3--:R-:W-:Y:S05]  /*8d70*/  @!P0 NANOSLEEP.SYNCS 0x989680 ;  /* 0x009896800000895d */ /* 0x008fea0003900000 */
[----:B------:R-:W3:Y:S02]  /*8d80*/  @!P0 SYNCS.PHASECHK.TRANS64 P0, [R0+URZ+0x120], R4 ;  /* 0x00012004000085a7 */ /* 0x000ee400080010ff */
[----:B---3--:R-:W-:Y:S05]  /*8d90*/  @!P0 BRA `(.L_x_181) ;  /* 0xfffffffc00f08947 */ /* 0x008fea000383ffff */
[----:B------:R-:W-:Y:S05]  /*8da0*/  BRA `(.L_x_182) ;  /* 0xffffffc000b47947 */ /* 0x000fea000383ffff */
.L_x_96:
[----:B------:R-:W-:Y:S07]  /*8db0*/  MOV R0, UR21 ;  /* 0x0000001500007c02 */ /* 0x000fee0008000f00 */
.L_x_183:
[----:B--2---:R2:W3:Y:S02]  /*8dc0*/  SYNCS.PHASECHK.TRANS64.TRYWAIT P0, [R0+URZ+0x128], R4 ;  /* 0x00012804000075a7 */ /* 0x0044e400080011ff */
[----:B---3--:R-:W-:Y:S05]  /*8dd0*/  @!P0 NANOSLEEP.SYNCS 0x989680 ;  /* 0x009896800000895d */ /* 0x008fea0003900000 */
[----:B------:R-:W3:Y:S02]  /*8de0*/  @!P0 SYNCS.PHASECHK.TRANS64 P0, [R0+URZ+0x128], R4 ;  /* 0x00012804000085a7 */ /* 0x000ee400080010ff */
[----:B---3--:R-:W-:Y:S05]  /*8df0*/  @!P0 BRA `(.L_x_183) ;  /* 0xfffffffc00f08947 */ /* 0x008fea000383ffff */
[----:B------:R-:W-:Y:S05]  /*8e00*/  BRA `(.L_x_184) ;  /* 0xffffffc000f87947 */ /* 0x000fea000383ffff */
.L_x_98:
[----:B------:R-:W-:-:S07]  /*8e10*/  MOV R0, UR21 ;  /* 0x0000001500007c02 */ /* 0x000fce0008000f00 */
.L_x_185:
[----:B---3--:R3:W4:Y:S02]  /*8e20*/  SYNCS.PHASECHK.TRANS64.TRYWAIT P0, [R0+URZ+0x120], R2 ;  /* 0x00012002000075a7 */ /* 0x00872400080011ff */
[----:B----4-:R-:W-:Y:S05]  /*8e30*/  @!P0 NANOSLEEP.SYNCS 0x989680 ;  /* 0x009896800000895d */ /* 0x010fea0003900000 */
[----:B------:R-:W4:Y:S02]  /*8e40*/  @!P0 SYNCS.PHASECHK.TRANS64 P0, [R0+URZ+0x120], R2 ;  /* 0x00012002000085a7 */ /* 0x000f2400080010ff */
[----:B----4-:R-:W-:Y:S05]  /*8e50*/  @!P0 BRA `(.L_x_185) ;  /* 0xfffffffc00f08947 */ /* 0x010fea000383ffff */
[----:B------:R-:W-:Y:S05]  /*8e60*/  BRA `(.L_x_186) ;  /* 0xffffffc4006c7947 */ /* 0x000fea000383ffff */
.L_x_100:
[----:B-1----:R1:W2:Y:S02]  /*8e70*/  SYNCS.PHASECHK.TRANS64.TRYWAIT P0, [R3+URZ+0x140], R0 ;  /* 0x00014000030075a7 */ /* 0x0022a400080011ff */
[----:B--2---:R-:W-:Y:S05]  /*8e80*/  @!P0 NANOSLEEP.SYNCS 0x989680 ;  /* 0x009896800000895d */ /* 0x004fea0003900000 */
[----:B------:R-:W2:Y:S02]  /*8e90*/  @!P0 SYNCS.PHASECHK.TRANS64 P0, [R3+URZ+0x140], R0 ;  /* 0x00014000030085a7 */ /* 0x000ea400080010ff */
[----:B--2---:R-:W-:Y:S05]  /*8ea0*/  @!P0 BRA `(.L_x_100) ;  /* 0xfffffffc00f08947 */ /* 0x004fea000383ffff */
[----:B------:R-:W-:Y:S05]  /*8eb0*/  BRA `(.L_x_187) ;  /* 0xffffffc8002c7947 */ /* 0x000fea000383ffff */
.L_x_111:
[----:B-1----:R1:W2:Y:S02]  /*8ec0*/  SYNCS.PHASECHK.TRANS64.TRYWAIT P1, [R3+URZ+0x110], R0 ;  /* 0x00011000030075a7 */ /* 0x0022a400080211ff */
[----:B--2---:R-:W-:Y:S05]  /*8ed0*/  @!P1 NANOSLEEP.SYNCS 0x989680 ;  /* 0x009896800000995d */ /* 0x004fea0003900000 */
[----:B------:R-:W2:Y:S02]  /*8ee0*/  @!P1 SYNCS.PHASECHK.TRANS64 P1, [R3+URZ+0x110], R0 ;  /* 0x00011000030095a7 */ /* 0x000ea400080210ff */
[----:B--2---:R-:W-:Y:S05]  /*8ef0*/  @!P1 BRA `(.L_x_111) ;  /* 0xfffffffc00f09947 */ /* 0x004fea000383ffff */
[----:B------:R-:W-:Y:S05]  /*8f00*/  BRA `(.L_x_110) ;  /* 0xffffffd4009c7947 */ /* 0x000fea000383ffff */
.L_x_113:
[----:B-1----:R1:W2:Y:S02]  /*8f10*/  SYNCS.PHASECHK.TRANS64.TRYWAIT P0, [R43+URZ+0x160], R4 ;  /* 0x000160042b0075a7 */ /* 0x0022a400080011ff */
[----:B--2---:R-:W-:Y:S05]  /*8f20*/  @!P0 NANOSLEEP.SYNCS 0x989680 ;  /* 0x009896800000895d */ /* 0x004fea0003900000 */
[----:B------:R-:W2:Y:S02]  /*8f30*/  @!P0 SYNCS.PHASECHK.TRANS64 P0, [R43+URZ+0x160], R4 ;  /* 0x000160042b0085a7 */ /* 0x000ea400080010ff */
[----:B--2---:R-:W-:Y:S05]  /*8f40*/  @!P0 BRA `(.L_x_113) ;  /* 0xfffffffc00f08947 */ /* 0x004fea000383ffff */
[----:B------:R-:W-:Y:S05]  /*8f50*/  BRA `(.L_x_112) ;  /* 0xffffffd400f07947 */ /* 0x000fea000383ffff */
.L_x_121:
[----:B--2---:R2:W3:Y:S02]  /*8f60*/  SYNCS.PHASECHK.TRANS64.TRYWAIT P0, [R3+URZ+0x110], R0 ;  /* 0x00011000030075a7 */ /* 0x0044e400080011ff */
[----:B---3--:R-:W-:Y:S05]  /*8f70*/  @!P0 NANOSLEEP.SYNCS 0x989680 ;  /* 0x009896800000895d */ /* 0x008fea0003900000 */
[----:B------:R-:W3:Y:S02]  /*8f80*/  @!P0 SYNCS.PHASECHK.TRANS64 P0, [R3+URZ+0x110], R0 ;  /* 0x00011000030085a7 */ /* 0x000ee400080010ff */
[----:B---3--:R-:W-:Y:S05]  /*8f90*/  @!P0 BRA `(.L_x_121) ;  /* 0xfffffffc00f08947 */ /* 0x008fea000383ffff */
[----:B------:R-:W-:Y:S05]  /*8fa0*/  BRA `(.L_x_120) ;  /* 0xffffffe000e47947 */ /* 0x000fea000383ffff */
        .weak           $__internal_0_$__cuda_sm10x_tcgen05_guardrail_trap_col_being_dealloced_not_returned_by_alloc
        .type           $__internal_0_$__cuda_sm10x_tcgen05_guardrail_trap_col_being_dealloced_not_returned_by_alloc,@function
        .size           $__internal_0_$__cuda_sm10x_tcgen05_guardrail_trap_col_being_dealloced_not_returned_by_alloc,($__internal_1_$__cuda_sm10x_tcgen05_guardrail_trap_phase_invalid_during_alloc - $__internal_0_$__cuda_sm10x_tcgen05_guardrail_trap_col_being_dealloced_not_returned_by_alloc)
$__internal_0_$__cuda_sm10x_tcgen05_guardrail_trap_col_being_dealloced_not_returned_by_alloc:
[----:B------:R-:W-:Y:S05]  /*8fb0*/  BPT.TRAP 0x1 ;  /* 0x000000040000795c */ /* 0x000fea0000300000 */
[----:B------:R-:W-:-:S04]  /*8fc0*/  HFMA2 R3, -RZ, RZ, 0, 0 ;  /* 0x00000000ff037431 */ /* 0x000fc800000001ff */
[----:B------:R-:W-:Y:S05]  /*8fd0*/  RET.REL.NODEC R2 `(_ZN7cutlass13device_kernelINS_4gemm6kernel13GemmUniversalIN4cute5tupleIJiiiiEEENS1_10collective13CollectiveMmaINS1_35MainloopSm100TmaUmmaWarpSpecializedILi17ELi2ELi4ENS5_IJNS4_1CILi2EEENSA_ILi1EEESC_EEEEENS5_IJNSA_ILi64EEENSA_ILi128EEESF_EEEaNS5_IJlSC_lEEEaSI_NS4_8TiledMMAINS4_8MMA_AtomIJNS4_15SM100_MMA_S8_SSIaaiLi64ELi128ELNS4_4UMMA5MajorE0ELSN_0ELNSM_8SaturateE0EEEEEENS4_6LayoutINS5_IJSC_SC_SC_EEENS5_IJNSA_ILi0EEEST_ST_EEEEENS5_IJNS4_10UnderscoreESW_SW_EEEEENS4_13SM90_TMA_LOADENS4_14ComposedLayoutINS4_7SwizzleILi2ELi4ELi3EEENS4_18smem_ptr_flag_bitsILi8EEENSR_INS5_IJNSA_ILi8EEESF_EEENS5_IJSF_SC_EEEEEEEvNS4_8identityENS4_23SM90_TMA_LOAD_MULTICASTES19_vS1A_EENS_8epilogue10collective18CollectiveEpilogueINS1D_23Sm100TmaWarpSpecializedILi2ELi2ELi32ELb0ELb0EEEJSH_NS5_IJNSR_ISF_SC_EES1I_EEEaSI_aSI_NS1D_6fusion15FusionCallbacksIS1H_NS1K_17LinearCombinationIaiaiLNS_15FloatRoundStyleE2EEESH_S1J_JEEENS4_5SM1004TMEM4LOAD26SM100_TMEM_LOAD_16dp32b32xESZ_S19_NS4_39AutoVectorizingCopyWithAssumedAlignmentILi128EEENS4_14SM90_TMA_STOREES19_S1V_S1V_EEEvvEEEEvNT_6ParamsE) ;  /* 0xffffff7002087950 */ /* 0x000fea0003c3ffff */
        .weak           $__internal_1_$__cuda_sm10x_tcgen05_guardrail_trap_phase_invalid_during_alloc
        .type           $__internal_1_$__cuda_sm10x_tcgen05_guardrail_trap_phase_invalid_during_alloc,@function
        .size           $__internal_1_$__cuda_sm10x_tcgen05_guardrail_trap_phase_invalid_during_alloc,($__internal_2_$__cuda_sm10x_tcgen05_guardrail_trap_unallocated_columns_being_dealloced - $__internal_1_$__cuda_sm10x_tcgen05_guardrail_trap_phase_invalid_during_alloc)
$__internal_1_$__cuda_sm10x_tcgen05_guardrail_trap_phase_invalid_during_alloc:
[----:B------:R-:W-:Y:S05]  /*8fe0*/  BPT.TRAP 0x1 ;  /* 0x000000040000795c */ /* 0x000fea0000300000 */
[----:B------:R-:W-:-:S04]  /*8ff0*/  MOV R5, 0x0 ;  /* 0x0000000000057802 */ /* 0x000fc80000000f00 */
[----:B------:R-:W-:Y:S05]  /*9000*/  RET.REL.NODEC R4 `(_ZN7cutlass13device_kernelINS_4gemm6kernel13GemmUniversalIN4cute5tupleIJiiiiEEENS1_10collective13CollectiveMmaINS1_35MainloopSm100TmaUmmaWarpSpecializedILi17ELi2ELi4ENS5_IJNS4_1CILi2EEENSA_ILi1EEESC_EEEEENS5_IJNSA_ILi64EEENSA_ILi128EEESF_EEEaNS5_IJlSC_lEEEaSI_NS4_8TiledMMAINS4_8MMA_AtomIJNS4_15SM100_MMA_S8_SSIaaiLi64ELi128ELNS4_4UMMA5MajorE0ELSN_0ELNSM_8SaturateE0EEEEEENS4_6LayoutINS5_IJSC_SC_SC_EEENS5_IJNSA_ILi0EEEST_ST_EEEEENS5_IJNS4_10UnderscoreESW_SW_EEEEENS4_13SM90_TMA_LOADENS4_14ComposedLayoutINS4_7SwizzleILi2ELi4ELi3EEENS4_18smem_ptr_flag_bitsILi8EEENSR_INS5_IJNSA_ILi8EEESF_EEENS5_IJSF_SC_EEEEEEEvNS4_8identityENS4_23SM90_TMA_LOAD_MULTICASTES19_vS1A_EENS_8epilogue10collective18CollectiveEpilogueINS1D_23Sm100TmaWarpSpecializedILi2ELi2ELi32ELb0ELb0EEEJSH_NS5_IJNSR_ISF_SC_EES1I_EEEaSI_aSI_NS1D_6fusion15FusionCallbacksIS1H_NS1K_17LinearCombinationIaiaiLNS_15FloatRoundStyleE2EEESH_S1J_JEEENS4_5SM1004TMEM4LOAD26SM100_TMEM_LOAD_16dp32b32xESZ_S19_NS4_39AutoVectorizingCopyWithAssumedAlignmentILi128EEENS4_14SM90_TMA_STOREES19_S1V_S1V_EEEvvEEEEvNT_6ParamsE) ;  /* 0xffffff6c04fc7950 */ /* 0x000fea0003c3ffff */
        .weak           $__internal_2_$__cuda_sm10x_tcgen05_guardrail_trap_unallocated_columns_being_dealloced
        .type           $__internal_2_$__cuda_sm10x_tcgen05_guardrail_trap_unallocated_columns_being_dealloced,@function
        .size           $__internal_2_$__cuda_sm10x_tcgen05_guardrail_trap_unallocated_columns_being_dealloced,(.L_x_189 - $__internal_2_$__cuda_sm10x_tcgen05_guardrail_trap_unallocated_columns_being_dealloced)
$__internal_2_$__cuda_sm10x_tcgen05_guardrail_trap_unallocated_columns_being_dealloced:
[----:B------:R-:W-:Y:S05]  /*9010*/  BPT.TRAP 0x1 ;  /* 0x000000040000795c */ /* 0x000fea0000300000 */
[----:B------:R-:W-:-:S04]  /*9020*/  HFMA2 R3, -RZ, RZ, 0, 0 ;  /* 0x00000000ff037431 */ /* 0x000fc800000001ff */
[----:B------:R-:W-:Y:S05]  /*9030*/  RET.REL.NODEC R2 `(_ZN7cutlass13device_kernelINS_4gemm6kernel13GemmUniversalIN4cute5tupleIJiiiiEEENS1_10collective13CollectiveMmaINS1_35MainloopSm100TmaUmmaWarpSpecializedILi17ELi2ELi4ENS5_IJNS4_1CILi2EEENSA_ILi1EEESC_EEEEENS5_IJNSA_ILi64EEENSA_ILi128EEESF_EEEaNS5_IJlSC_lEEEaSI_NS4_8TiledMMAINS4_8MMA_AtomIJNS4_15SM100_MMA_S8_SSIaaiLi64ELi128ELNS4_4UMMA5MajorE0ELSN_0ELNSM_8SaturateE0EEEEEENS4_6LayoutINS5_IJSC_SC_SC_EEENS5_IJNSA_ILi0EEEST_ST_EEEEENS5_IJNS4_10UnderscoreESW_SW_EEEEENS4_13SM90_TMA_LOADENS4_14ComposedLayoutINS4_7SwizzleILi2ELi4ELi3EEENS4_18smem_ptr_flag_bitsILi8EEENSR_INS5_IJNSA_ILi8EEESF_EEENS5_IJSF_SC_EEEEEEEvNS4_8identityENS4_23SM90_TMA_LOAD_MULTICASTES19_vS1A_EENS_8epilogue10collective18CollectiveEpilogueINS1D_23Sm100TmaWarpSpecializedILi2ELi2ELi32ELb0ELb0EEEJSH_NS5_IJNSR_ISF_SC_EES1I_EEEaSI_aSI_NS1D_6fusion15FusionCallbacksIS1H_NS1K_17LinearCombinationIaiaiLNS_15FloatRoundStyleE2EEESH_S1J_JEEENS4_5SM1004TMEM4LOAD26SM100_TMEM_LOAD_16dp32b32xESZ_S19_NS4_39AutoVectorizingCopyWithAssumedAlignmentILi128EEENS4_14SM90_TMA_STOREES19_S1V_S1V_EEEvvEEEEvNT_6ParamsE) ;  /* 0xffffff6c02f07950 */ /* 0x000fea0003c3ffff */
.L_x_188:
[----:B------:R-:W-:-:S00]  /*9040*/  BRA `(.L_x_188) ;  /* 0xfffffffc00fc7947 */ /* 0x000fc0000383ffff */
[----:B------:R-:W-:-:S00]  /*9050*/  NOP ;  /* 0x0000000000007918 */ /* 0x000fc00000000000 */
        /* <DEDUP_REMOVED lines=10> */
.L_x_189:


//--------------------- .nv.global.init           --------------------------
	.section	.nv.global.init,"aw",@progbits
.nv.global.init:
	.type		$str$27,@object
	.size		$str$27,($str$28 - $str$27)
$str$27:
        /*0000*/ 	.byte	0x28, 0x61, 0x64, 0x64, 0x72, 0x65, 0x73, 0x73, 0x20, 0x26, 0x20, 0x6d, 0x61, 0x73, 0x6b, 0x29
        /*0010*/ 	.byte	0x20, 0x3d, 0x3d, 0x20, 0x30, 0x00
	.type		$str$28,@object
	.size		$str$28,($str$26 - $str$28)
$str$28:
        /*0016*/ 	.byte	0x2f, 0x74, 0x6d, 0x70, 0x2f, 0x63, 0x75, 0x74, 0x6c, 0x61, 0x73, 0x73, 0x5f, 0x73, 0x77, 0x65
        /*0026*/ 	.byte	0x65, 0x70, 0x5f, 0x73, 0x72, 0x63, 0x2f, 0x69, 0x6e, 0x63, 0x6c, 0x75, 0x64, 0x65, 0x2f, 0x63
        /*0036*/ 	.byte	0x75, 0x74, 0x65, 0x2f, 0x70, 0x6f, 0x69, 0x6e, 0x74, 0x65, 0x72, 0x5f, 0x66, 0x6c, 0x61, 0x67
        /*0046*/ 	.byte	0x67, 0x65, 0x64, 0x2e, 0x68, 0x70, 0x70, 0x00
	.type		$str$26,@object
	.size		$str$26,($str$25 - $str$26)
$str$26:
        /*004e*/ 	.byte	0x2f, 0x74, 0x6d, 0x70, 0x2f, 0x63, 0x75, 0x74, 0x6c, 0x61, 0x73, 0x73, 0x5f, 0x73, 0x77, 0x65
        /*005e*/ 	.byte	0x65, 0x70, 0x5f, 0x73, 0x72, 0x63, 0x2f, 0x69, 0x6e, 0x63, 0x6c, 0x75, 0x64, 0x65, 0x2f, 0x63
        /*006e*/ 	.byte	0x75, 0x74, 0x65, 0x2f, 0x61, 0x74, 0x6f, 0x6d, 0x2f, 0x63, 0x6f, 0x70, 0x79, 0x5f, 0x74, 0x72
        /*007e*/ 	.byte	0x61, 0x69, 0x74, 0x73, 0x5f, 0x73, 0x6d, 0x31, 0x30, 0x30, 0x2e, 0x68, 0x70, 0x70, 0x00
	.type		$str$25,@object
	.size		$str$25,(__unnamed_1 - $str$25)
$str$25:
        /*008d*/ 	.byte	0x28, 0x28, 0x75, 0x69, 0x6e, 0x74, 0x33, 0x32, 0x5f, 0x74, 0x28, 0x74, 0x68, 0x72, 0x65, 0x61
        /*009d*/ 	.byte	0x64, 0x49, 0x64, 0x78, 0x2e, 0x78, 0x29, 0x20, 0x2f, 0x20, 0x33, 0x32, 0x29, 0x20, 0x25, 0x20
        /*00ad*/ 	.byte	0x34, 0x29, 0x20, 0x3d, 0x3d, 0x20, 0x28, 0x28, 0x28, 0x74, 0x6d, 0x65, 0x6d, 0x5f, 0x61, 0x64
        /*00bd*/ 	.byte	0x64, 0x72, 0x20, 0x3e, 0x3e, 0x20, 0x31, 0x36, 0x29, 0x20, 0x2f, 0x20, 0x33, 0x32, 0x29, 0x20
        /*00cd*/ 	.byte	0x25, 0x20, 0x34, 0x29, 0x00
	.type		__unnamed_1,@object
	.size		__unnamed_1,(__unnamed_2 - __unnamed_1)
__unnamed_1:
        /*00d2*/ 	.byte	0x61, 0x75, 0x74, 0x6f, 0x20, 0x63, 0x75, 0x74, 0x65, 0x3a, 0x3a, 0x61, 0x73, 0x5f, 0x70, 0x6f
        /* <DEDUP_REMOVED lines=24> */
        /*0262*/ 	.byte	0x00
	.type		__unnamed_2,@object
	.size		__unnamed_2,(.L_2 - __unnamed_2)
__unnamed_2:
        /* <DEDUP_REMOVED lines=41> */
.L_2:


//--------------------- .nv.shared._ZN7cutlass13device_kernelINS_4gemm6kernel13GemmUniversalIN4cute5tupleIJiiiiEEENS1_10collective13CollectiveMmaINS1_35MainloopSm100TmaUmmaWarpSpecializedILi17ELi2ELi4ENS5_IJNS4_1CILi2EEENSA_ILi1EEESC_EEEEENS5_IJNSA_ILi64EEENSA_ILi128EEESF_EEEaNS5_IJlSC_lEEEaSI_NS4_8TiledMMAINS4_8MMA_AtomIJNS4_15SM100_MMA_S8_SSIaaiLi64ELi128ELNS4_4UMMA5MajorE0ELSN_0ELNSM_8SaturateE0EEEEEENS4_6LayoutINS5_IJSC_SC_SC_EEENS5_IJNSA_ILi0EEEST_ST_EEEEENS5_IJNS4_10UnderscoreESW_SW_EEEEENS4_13SM90_TMA_LOADENS4_14ComposedLayoutINS4_7SwizzleILi2ELi4ELi3EEENS4_18smem_ptr_flag_bitsILi8EEENSR_INS5_IJNSA_ILi8EEESF_EEENS5_IJSF_SC_EEEEEEEvNS4_8identityENS4_23SM90_TMA_LOAD_MULTICASTES19_vS1A_EENS_8epilogue10collective18CollectiveEpilogueINS1D_23Sm100TmaWarpSpecializedILi2ELi2ELi32ELb0ELb0EEEJSH_NS5_IJNSR_ISF_SC_EES1I_EEEaSI_aSI_NS1D_6fusion15FusionCallbacksIS1H_NS1K_17LinearCombinationIaiaiLNS_15FloatRoundStyleE2EEESH_S1J_JEEENS4_5SM1004TMEM4LOAD26SM100_TMEM_LOAD_16dp32b32xESZ_S19_NS4_39AutoVectorizingCopyWithAssumedAlignmentILi128EEENS4_14SM90_TMA_STOREES19_S1V_S1V_EEEvvEEEEvNT_6ParamsE --------------------------
	.section	.nv.shared._ZN7cutlass13device_kernelINS_4gemm6kernel13GemmUniversalIN4cute5tupleIJiiiiEEENS1_10collective13CollectiveMmaINS1_35MainloopSm100TmaUmmaWarpSpecializedILi17ELi2ELi4ENS5_IJNS4_1CILi2EEENSA_ILi1EEESC_EEEEENS5_IJNSA_ILi64EEENSA_ILi128EEESF_EEEaNS5_IJlSC_lEEEaSI_NS4_8TiledMMAINS4_8MMA_AtomIJNS4_15SM100_MMA_S8_SSIaaiLi64ELi128ELNS4_4UMMA5MajorE0ELSN_0ELNSM_8SaturateE0EEEEEENS4_6LayoutINS5_IJSC_SC_SC_EEENS5_IJNSA_ILi0EEEST_ST_EEEEENS5_IJNS4_10UnderscoreESW_SW_EEEEENS4_13SM90_TMA_LOADENS4_14ComposedLayoutINS4_7SwizzleILi2ELi4ELi3EEENS4_18smem_ptr_flag_bitsILi8EEENSR_INS5_IJNSA_ILi8EEESF_EEENS5_IJSF_SC_EEEEEEEvNS4_8identityENS4_23SM90_TMA_LOAD_MULTICASTES19_vS1A_EENS_8epilogue10collective18CollectiveEpilogueINS1D_23Sm100TmaWarpSpecializedILi2ELi2ELi32ELb0ELb0EEEJSH_NS5_IJNSR_ISF_SC_EES1I_EEEaSI_aSI_NS1D_6fusion15FusionCallbacksIS1H_NS1K_17LinearCombinationIaiaiLNS_15FloatRoundStyleE2EEESH_S1J_JEEENS4_5SM1004TMEM4LOAD26SM100_TMEM_LOAD_16dp32b32xESZ_S19_NS4_39AutoVectorizingCopyWithAssumedAlignmentILi128EEENS4_14SM90_TMA_STOREES19_S1V_S1V_EEEvvEEEEvNT_6ParamsE,"aw",@nobits
	.sectionflags	@""
	.align	16
	.zero		1024


//--------------------- .nv.shared.reserved.0     --------------------------
	.section	.nv.shared.reserved.0,"aw",@nobits
	.weak		__nv_reservedSMEM_offset_0_alias
	.size		__nv_reservedSMEM_offset_0_alias, 0, 64
	.other		__nv_reservedSMEM_offset_0_alias,@"STO_CUDA_RESERVED_SHARED STV_DEFAULT"
__nv_reservedSMEM_offset_0_alias:
	.zero		0
.nv.shared.reserved.0:
	.zero		64
	.weak		__nv_reservedSMEM_tcgen05_partition
	.type		__nv_reservedSMEM_tcgen05_partition,@object
	.size		__nv_reservedSMEM_tcgen05_partition,(.L_0 - __nv_reservedSMEM_tcgen05_partition)
__nv_reservedSMEM_tcgen05_partition:
	.zero		32
.L_0:


//--------------------- .nv.global                --------------------------
	.section	.nv.global,"aw",@nobits
.nv.global:
	.type		_ZN40_INTERNAL_a9839370_4_k_cu_4ea337bc_108174cute1_E,@object
	.size		_ZN40_INTERNAL_a9839370_4_k_cu_4ea337bc_108174cute1_E,(_ZN40_INTERNAL_a9839370_4_k_cu_4ea337bc_108174cuda3std3__45__cpo6cbeginE - _ZN40_INTERNAL_a9839370_4_k_cu_4ea337bc_108174cute1_E)
_ZN40_INTERNAL_a9839370_4_k_cu_4ea337bc_108174cute1_E:
	.zero		1
	.type		_ZN40_INTERNAL_a9839370_4_k_cu_4ea337bc_108174cuda3std3__45__cpo6cbeginE,@object
	.size		_ZN40_INTERNAL_a9839370_4_k_cu_4ea337bc_108174cuda3std3__45__cpo6cbeginE,(_ZN40_INTERNAL_a9839370_4_k_cu_4ea337bc_108174cuda3std3__48in_placeE - _ZN40_INTERNAL_a9839370_4_k_cu_4ea337bc_108174cuda3std3__45__cpo6cbeginE)
_ZN40_INTERNAL_a9839370_4_k_cu_4ea337bc_108174cuda3std3__45__cpo6cbeginE:
	.zero		1
	.type		_ZN40_INTERNAL_a9839370_4_k_cu_4ea337bc_108174cuda3std3__48in_placeE,@object
	.size		_ZN40_INTERNAL_a9839370_4_k_cu_4ea337bc_108174cuda3std3__48in_placeE,(_ZN40_INTERNAL_a9839370_4_k_cu_4ea337bc_108174cuda3std6ranges3__45__cpo9iter_moveE - _ZN40_INTERNAL_a9839370_4_k_cu_4ea337bc_108174cuda3std3__48in_placeE)
_ZN40_INTERNAL_a9839370_4_k_cu_4ea337bc_108174cuda3std3__48in_placeE:
	.zero		1
	.type		_ZN40_INTERNAL_a9839370_4_k_cu_4ea337bc_108174cuda3std6ranges3__45__cpo9iter_moveE,@object
	.size		_ZN40_INTERNAL_a9839370_4_k_cu_4ea337bc_108174cuda3std6ranges3__45__cpo9iter_moveE,(_ZN40_INTERNAL_a9839370_4_k_cu_4ea337bc_108174cuda3std3__45__cpo5beginE - _ZN40_INTERNAL_a9839370_4_k_cu_4ea337bc_108174cuda3std6ranges3__45__cpo9iter_moveE)
_ZN40_INTERNAL_a9839370_4_k_cu_4ea337bc_108174cuda3std6ranges3__45__cpo9iter_moveE:
	.zero		1
	.type		_ZN40_INTERNAL_a9839370_4_k_cu_4ea337bc_108174cuda3std3__45__cpo5beginE,@object
	.size		_ZN40_INTERNAL_a9839370_4_k_cu_4ea337bc_108174cuda3std3__45__cpo5beginE,(_ZN40_INTERNAL_a9839370_4_k_cu_4ea337bc_108174cuda3std3__442_GLOBAL__N__a9839370_4_k_cu_4ea337bc_108176ignoreE - _ZN40_INTERNAL_a9839370_4_k_cu_4ea337bc_108174cuda3std3__45__cpo5beginE)
_ZN40_INTERNAL_a9839370_4_k_cu_4ea337bc_108174cuda3std3__45__cpo5beginE:
	.zero		1
	.type		_ZN40_INTERNAL_a9839370_4_k_cu_4ea337bc_108174cuda3std3__442_GLOBAL__N__a9839370_4_k_cu_4ea337bc_108176ignoreE,@object
	.size		_ZN40_INTERNAL_a9839370_4_k_cu_4ea337bc_108174cuda3std3__442_GLOBAL__N__a9839370_4_k_cu_4ea337bc_108176ignoreE,(_ZN40_INTERNAL_a9839370_4_k_cu_4ea337bc_108174cute7productE - _ZN40_INTERNAL_a9839370_4_k_cu_4ea337bc_108174cuda3std3__442_GLOBAL__N__a9839370_4_k_cu_4ea337bc_108176ignoreE)
_ZN40_INTERNAL_a9839370_4_k_cu_4ea337bc_108174cuda3std3__442_GLOBAL__N__a9839370_4_k_cu_4ea337bc_108176ignoreE:
	.zero		1
	.type		_ZN40_INTERNAL_a9839370_4_k_cu_4ea337bc_108174cute7productE,@object
	.size		_ZN40_INTERNAL_a9839370_4_k_cu_4ea337bc_108174cute7productE,(_ZN40_INTERNAL_a9839370_4_k_cu_4ea337bc_108174cuda3std3__45__cpo3endE - _ZN40_INTERNAL_a9839370_4_k_cu_4ea337bc_108174cute7productE)
_ZN40_INTERNAL_a9839370_4_k_cu_4ea337bc_108174cute7productE:
	.zero		1
	.type		_ZN40_INTERNAL_a9839370_4_k_cu_4ea337bc_108174cuda3std3__45__cpo3endE,@object
	.size		_ZN40_INTERNAL_a9839370_4_k_cu_4ea337bc_108174cuda3std3__45__cpo3endE,(_ZN40_INTERNAL_a9839370_4_k_cu_4ea337bc_108174cuda3std3__419piecewise_constructE - _ZN40_INTERNAL_a9839370_4_k_cu_4ea337bc_108174cuda3std3__45__cpo3endE)
_ZN40_INTERNAL_a9839370_4_k_cu_4ea337bc_108174cuda3std3__45__cpo3endE:
	.zero		1
	.type		_ZN40_INTERNAL_a9839370_4_k_cu_4ea337bc_108174cuda3std3__419piecewise_constructE,@object
	.size		_ZN40_INTERNAL_a9839370_4_k_cu_4ea337bc_108174cuda3std3__419piecewise_constructE,(_ZN40_INTERNAL_a9839370_4_k_cu_4ea337bc_108174cuda3std3__45__cpo4cendE - _ZN40_INTERNAL_a9839370_4_k_cu_4ea337bc_108174cuda3std3__419piecewise_constructE)
_ZN40_INTERNAL_a9839370_4_k_cu_4ea337bc_108174cuda3std3__419piecewise_constructE:
	.zero		1
	.type		_ZN40_INTERNAL_a9839370_4_k_cu_4ea337bc_108174cuda3std3__45__cpo4cendE,@object
	.size		_ZN40_INTERNAL_a9839370_4_k_cu_4ea337bc_108174cuda3std3__45__cpo4cendE,(_ZN40_INTERNAL_a9839370_4_k_cu_4ea337bc_108174cuda3std6ranges3__45__cpo4swapE - _ZN40_INTERNAL_a9839370_4_k_cu_4ea337bc_108174cuda3std3__45__cpo4cendE)
_ZN40_INTERNAL_a9839370_4_k_cu_4ea337bc_108174cuda3std3__45__cpo4cendE:
	.zero		1
	.type		_ZN40_INTERNAL_a9839370_4_k_cu_4ea337bc_108174cuda3std6ranges3__45__cpo4swapE,@object
	.size		_ZN40_INTERNAL_a9839370_4_k_cu_4ea337bc_108174cuda3std6ranges3__45__cpo4swapE,(.L_10 - _ZN40_INTERNAL_a9839370_4_k_cu_4ea337bc_108174cuda3std6ranges3__45__cpo4swapE)
_ZN40_INTERNAL_a9839370_4_k_cu_4ea337bc_108174cuda3std6ranges3__45__cpo4swapE:
	.zero		1
.L_10:


//--------------------- .nv.constant0._ZN7cutlass13device_kernelINS_4gemm6kernel13GemmUniversalIN4cute5tupleIJiiiiEEENS1_10collective13CollectiveMmaINS1_35MainloopSm100TmaUmmaWarpSpecializedILi17ELi2ELi4ENS5_IJNS4_1CILi2EEENSA_ILi1EEESC_EEEEENS5_IJNSA_ILi64EEENSA_ILi128EEESF_EEEaNS5_IJlSC_lEEEaSI_NS4_8TiledMMAINS4_8MMA_AtomIJNS4_15SM100_MMA_S8_SSIaaiLi64ELi128ELNS4_4UMMA5MajorE0ELSN_0ELNSM_8SaturateE0EEEEEENS4_6LayoutINS5_IJSC_SC_SC_EEENS5_IJNSA_ILi0EEEST_ST_EEEEENS5_IJNS4_10UnderscoreESW_SW_EEEEENS4_13SM90_TMA_LOADENS4_14ComposedLayoutINS4_7SwizzleILi2ELi4ELi3EEENS4_18smem_ptr_flag_bitsILi8EEENSR_INS5_IJNSA_ILi8EEESF_EEENS5_IJSF_SC_EEEEEEEvNS4_8identityENS4_23SM90_TMA_LOAD_MULTICASTES19_vS1A_EENS_8epilogue10collective18CollectiveEpilogueINS1D_23Sm100TmaWarpSpecializedILi2ELi2ELi32ELb0ELb0EEEJSH_NS5_IJNSR_ISF_SC_EES1I_EEEaSI_aSI_NS1D_6fusion15FusionCallbacksIS1H_NS1K_17LinearCombinationIaiaiLNS_15FloatRoundStyleE2EEESH_S1J_JEEENS4_5SM1004TMEM4LOAD26SM100_TMEM_LOAD_16dp32b32xESZ_S19_NS4_39AutoVectorizingCopyWithAssumedAlignmentILi128EEENS4_14SM90_TMA_STOREES19_S1V_S1V_EEEvvEEEEvNT_6ParamsE --------------------------
	.section	.nv.constant0._ZN7cutlass13device_kernelINS_4gemm6kernel13GemmUniversalIN4cute5tupleIJiiiiEEENS1_10collective13CollectiveMmaINS1_35MainloopSm100TmaUmmaWarpSpecializedILi17ELi2ELi4ENS5_IJNS4_1CILi2EEENSA_ILi1EEESC_EEEEENS5_IJNSA_ILi64EEENSA_ILi128EEESF_EEEaNS5_IJlSC_lEEEaSI_NS4_8TiledMMAINS4_8MMA_AtomIJNS4_15SM100_MMA_S8_SSIaaiLi64ELi128ELNS4_4UMMA5MajorE0ELSN_0ELNSM_8SaturateE0EEEEEENS4_6LayoutINS5_IJSC_SC_SC_EEENS5_IJNSA_ILi0EEEST_ST_EEEEENS5_IJNS4_10UnderscoreESW_SW_EEEEENS4_13SM90_TMA_LOADENS4_14ComposedLayoutINS4_7SwizzleILi2ELi4ELi3EEENS4_18smem_ptr_flag_bitsILi8EEENSR_INS5_IJNSA_ILi8EEESF_EEENS5_IJSF_SC_EEEEEEEvNS4_8identityENS4_23SM90_TMA_LOAD_MULTICASTES19_vS1A_EENS_8epilogue10collective18CollectiveEpilogueINS1D_23Sm100TmaWarpSpecializedILi2ELi2ELi32ELb0ELb0EEEJSH_NS5_IJNSR_ISF_SC_EES1I_EEEaSI_aSI_NS1D_6fusion15FusionCallbacksIS1H_NS1K_17LinearCombinationIaiaiLNS_15FloatRoundStyleE2EEESH_S1J_JEEENS4_5SM1004TMEM4LOAD26SM100_TMEM_LOAD_16dp32b32xESZ_S19_NS4_39AutoVectorizingCopyWithAssumedAlignmentILi128EEENS4_14SM90_TMA_STOREES19_S1V_S1V_EEEvvEEEEvNT_6ParamsE,"a",@progbits
	.sectionflags	@""
	.align	4
.nv.constant0._ZN7cutlass13device_kernelINS_4gemm6kernel13GemmUniversalIN4cute5tupleIJiiiiEEENS1_10collective13CollectiveMmaINS1_35MainloopSm100TmaUmmaWarpSpecializedILi17ELi2ELi4ENS5_IJNS4_1CILi2EEENSA_ILi1EEESC_EEEEENS5_IJNSA_ILi64EEENSA_ILi128EEESF_EEEaNS5_IJlSC_lEEEaSI_NS4_8TiledMMAINS4_8MMA_AtomIJNS4_15SM100_MMA_S8_SSIaaiLi64ELi128ELNS4_4UMMA5MajorE0ELSN_0ELNSM_8SaturateE0EEEEEENS4_6LayoutINS5_IJSC_SC_SC_EEENS5_IJNSA_ILi0EEEST_ST_EEEEENS5_IJNS4_10UnderscoreESW_SW_EEEEENS4_13SM90_TMA_LOADENS4_14ComposedLayoutINS4_7SwizzleILi2ELi4ELi3EEENS4_18smem_ptr_flag_bitsILi8EEENSR_INS5_IJNSA_ILi8EEESF_EEENS5_IJSF_SC_EEEEEEEvNS4_8identityENS4_23SM90_TMA_LOAD_MULTICASTES19_vS1A_EENS_8epilogue10collective18CollectiveEpilogueINS1D_23Sm100TmaWarpSpecializedILi2ELi2ELi32ELb0ELb0EEEJSH_NS5_IJNSR_ISF_SC_EES1I_EEEaSI_aSI_NS1D_6fusion15FusionCallbacksIS1H_NS1K_17LinearCombinationIaiaiLNS_15FloatRoundStyleE2EEESH_S1J_JEEENS4_5SM1004TMEM4LOAD26SM100_TMEM_LOAD_16dp32b32xESZ_S19_NS4_39AutoVectorizingCopyWithAssumedAlignmentILi128EEENS4_14SM90_TMA_STOREES19_S1V_S1V_EEEvvEEEEvNT_6ParamsE:
	.zero		2944


//--------------------- SYMBOLS --------------------------

	.type		.nv.reservedSmem.offset0,@object
	.size		.nv.reservedSmem.offset0,0x4
	.type		.nv.reservedSmem.cap,@object
	.size		.nv.reservedSmem.cap,0x4
	.type		__assertfail,@function
